//
// Generated by NVIDIA NVVM Compiler
//
// Compiler Build ID: CL-36424714
// Cuda compilation tools, release 13.0, V13.0.88
// Based on NVVM 20.0.0
//

.version 9.0
.target sm_100
.address_size 64

	// .globl	_Z16persistent_flashPKyS0_S0_S0_S0_S0_Pf

.visible .entry _Z16persistent_flashPKyS0_S0_S0_S0_S0_Pf(
	.param .u64 .ptr .align 1 _Z16persistent_flashPKyS0_S0_S0_S0_S0_Pf_param_0,
	.param .u64 .ptr .align 1 _Z16persistent_flashPKyS0_S0_S0_S0_S0_Pf_param_1,
	.param .u64 .ptr .align 1 _Z16persistent_flashPKyS0_S0_S0_S0_S0_Pf_param_2,
	.param .u64 .ptr .align 1 _Z16persistent_flashPKyS0_S0_S0_S0_S0_Pf_param_3,
	.param .u64 .ptr .align 1 _Z16persistent_flashPKyS0_S0_S0_S0_S0_Pf_param_4,
	.param .u64 .ptr .align 1 _Z16persistent_flashPKyS0_S0_S0_S0_S0_Pf_param_5,
	.param .u64 .ptr .align 1 _Z16persistent_flashPKyS0_S0_S0_S0_S0_Pf_param_6
)
{
	.local .align 16 .b8 	__local_depot0[512];
	.reg .b64 	%SP;
	.reg .b64 	%SPL;
	.reg .pred 	%p<141>;
	.reg .b32 	%r<44>;
	.reg .b32 	%f<473>;
	.reg .b64 	%rd<178>;

	mov.u64 	%SPL, __local_depot0;
	ld.param.u64 	%rd16, [_Z16persistent_flashPKyS0_S0_S0_S0_S0_Pf_param_2];
	ld.param.u64 	%rd17, [_Z16persistent_flashPKyS0_S0_S0_S0_S0_Pf_param_3];
	ld.param.u64 	%rd18, [_Z16persistent_flashPKyS0_S0_S0_S0_S0_Pf_param_4];
	ld.param.u64 	%rd19, [_Z16persistent_flashPKyS0_S0_S0_S0_S0_Pf_param_5];
	ld.param.u64 	%rd20, [_Z16persistent_flashPKyS0_S0_S0_S0_S0_Pf_param_6];
	cvta.to.global.u64 	%rd1, %rd17;
	cvta.to.global.u64 	%rd2, %rd16;
	cvta.to.global.u64 	%rd3, %rd19;
	cvta.to.global.u64 	%rd4, %rd18;
	cvta.to.global.u64 	%rd5, %rd20;
	add.u64 	%rd6, %SPL, 0;
	mov.u32 	%r10, %ctaid.x;
	mov.u32 	%r41, %tid.x;
	shl.b32 	%r2, %r10, 12;
	shl.b32 	%r3, %r10, 18;
$L__BB0_1:
	ld.param.u64 	%rd177, [_Z16persistent_flashPKyS0_S0_S0_S0_S0_Pf_param_1];
	ld.param.u64 	%rd176, [_Z16persistent_flashPKyS0_S0_S0_S0_S0_Pf_param_0];
	shl.b32 	%r12, %r41, 1;
	add.s32 	%r13, %r12, %r2;
	mov.f32 	%f471, 0f00000000;
	st.local.v4.f32 	[%rd6], {%f471, %f471, %f471, %f471};
	st.local.v4.f32 	[%rd6+16], {%f471, %f471, %f471, %f471};
	st.local.v4.f32 	[%rd6+32], {%f471, %f471, %f471, %f471};
	st.local.v4.f32 	[%rd6+48], {%f471, %f471, %f471, %f471};
	st.local.v4.f32 	[%rd6+64], {%f471, %f471, %f471, %f471};
	st.local.v4.f32 	[%rd6+80], {%f471, %f471, %f471, %f471};
	st.local.v4.f32 	[%rd6+96], {%f471, %f471, %f471, %f471};
	st.local.v4.f32 	[%rd6+112], {%f471, %f471, %f471, %f471};
	st.local.v4.f32 	[%rd6+128], {%f471, %f471, %f471, %f471};
	st.local.v4.f32 	[%rd6+144], {%f471, %f471, %f471, %f471};
	st.local.v4.f32 	[%rd6+160], {%f471, %f471, %f471, %f471};
	st.local.v4.f32 	[%rd6+176], {%f471, %f471, %f471, %f471};
	st.local.v4.f32 	[%rd6+192], {%f471, %f471, %f471, %f471};
	st.local.v4.f32 	[%rd6+208], {%f471, %f471, %f471, %f471};
	st.local.v4.f32 	[%rd6+224], {%f471, %f471, %f471, %f471};
	st.local.v4.f32 	[%rd6+240], {%f471, %f471, %f471, %f471};
	st.local.v4.f32 	[%rd6+256], {%f471, %f471, %f471, %f471};
	st.local.v4.f32 	[%rd6+272], {%f471, %f471, %f471, %f471};
	st.local.v4.f32 	[%rd6+288], {%f471, %f471, %f471, %f471};
	st.local.v4.f32 	[%rd6+304], {%f471, %f471, %f471, %f471};
	st.local.v4.f32 	[%rd6+320], {%f471, %f471, %f471, %f471};
	st.local.v4.f32 	[%rd6+336], {%f471, %f471, %f471, %f471};
	st.local.v4.f32 	[%rd6+352], {%f471, %f471, %f471, %f471};
	st.local.v4.f32 	[%rd6+368], {%f471, %f471, %f471, %f471};
	st.local.v4.f32 	[%rd6+384], {%f471, %f471, %f471, %f471};
	st.local.v4.f32 	[%rd6+400], {%f471, %f471, %f471, %f471};
	st.local.v4.f32 	[%rd6+416], {%f471, %f471, %f471, %f471};
	st.local.v4.f32 	[%rd6+432], {%f471, %f471, %f471, %f471};
	st.local.v4.f32 	[%rd6+448], {%f471, %f471, %f471, %f471};
	st.local.v4.f32 	[%rd6+464], {%f471, %f471, %f471, %f471};
	st.local.v4.f32 	[%rd6+480], {%f471, %f471, %f471, %f471};
	st.local.v4.f32 	[%rd6+496], {%f471, %f471, %f471, %f471};
	cvta.to.global.u64 	%rd22, %rd176;
	mul.wide.u32 	%rd23, %r13, 8;
	add.s64 	%rd24, %rd22, %rd23;
	ld.global.u64 	%rd7, [%rd24];
	cvta.to.global.u64 	%rd25, %rd177;
	add.s64 	%rd26, %rd25, %rd23;
	ld.global.u64 	%rd8, [%rd26];
	ld.global.u64 	%rd9, [%rd24+8];
	ld.global.u64 	%rd10, [%rd26+8];
	mov.f32 	%f472, 0fF149F2CA;
	mov.b32 	%r42, 0;
$L__BB0_2:
	shl.b32 	%r15, %r42, 1;
	add.s32 	%r6, %r15, %r2;
	mul.wide.u32 	%rd27, %r6, 8;
	add.s64 	%rd28, %rd2, %rd27;
	ld.global.u64 	%rd29, [%rd28];
	and.b64  	%rd30, %rd29, %rd7;
	add.s64 	%rd31, %rd1, %rd27;
	ld.global.u64 	%rd32, [%rd31];
	xor.b64  	%rd33, %rd32, %rd8;
	not.b64 	%rd34, %rd33;
	and.b64  	%rd35, %rd30, %rd34;
	popc.b64 	%r16, %rd35;
	and.b64  	%rd36, %rd33, %rd30;
	popc.b64 	%r17, %rd36;
	ld.global.u64 	%rd37, [%rd28+8];
	and.b64  	%rd38, %rd37, %rd9;
	ld.global.u64 	%rd39, [%rd31+8];
	xor.b64  	%rd40, %rd39, %rd10;
	not.b64 	%rd41, %rd40;
	and.b64  	%rd42, %rd38, %rd41;
	popc.b64 	%r18, %rd42;
	and.b64  	%rd43, %rd40, %rd38;
	popc.b64 	%r19, %rd43;
	add.s32 	%r20, %r16, %r18;
	add.s32 	%r21, %r17, %r19;
	sub.s32 	%r22, %r20, %r21;
	shfl.sync.down.b32	%r23|%p3, %r22, 16, 31, -1;
	add.s32 	%r24, %r23, %r22;
	shfl.sync.down.b32	%r25|%p4, %r24, 8, 31, -1;
	add.s32 	%r26, %r25, %r24;
	shfl.sync.down.b32	%r27|%p5, %r26, 4, 31, -1;
	add.s32 	%r28, %r27, %r26;
	shfl.sync.down.b32	%r29|%p6, %r28, 2, 31, -1;
	add.s32 	%r30, %r29, %r28;
	shfl.sync.down.b32	%r31|%p7, %r30, 1, 31, -1;
	add.s32 	%r32, %r31, %r30;
	cvt.rn.f32.s32 	%f9, %r32;
	max.f32 	%f472, %f472, %f9;
	sub.f32 	%f10, %f9, %f472;
	fma.rn.f32 	%f11, %f10, 0f3BBB989D, 0f3F000000;
	cvt.sat.f32.f32 	%f12, %f11;
	mov.f32 	%f13, 0f4B400001;
	mov.f32 	%f14, 0f437C0000;
	fma.rm.f32 	%f15, %f12, %f14, %f13;
	add.f32 	%f16, %f15, 0fCB40007F;
	neg.f32 	%f17, %f16;
	fma.rn.f32 	%f18, %f10, 0f3FB8AA3B, %f17;
	fma.rn.f32 	%f19, %f10, 0f32A57060, %f18;
	mov.b32 	%r33, %f15;
	shl.b32 	%r34, %r33, 23;
	mov.b32 	%f20, %r34;
	ex2.approx.ftz.f32 	%f21, %f19;
	mul.f32 	%f4, %f21, %f20;
	add.f32 	%f471, %f471, %f4;
	neg.f32 	%f6, %f4;
	mov.b32 	%r43, 0;
	mov.pred 	%p140, -1;
$L__BB0_3:
	mov.pred 	%p1, %p140;
	add.s32 	%r35, %r43, %r6;
	mul.wide.u32 	%rd44, %r35, 8;
	add.s64 	%rd45, %rd4, %rd44;
	ld.global.u64 	%rd11, [%rd45];
	add.s64 	%rd46, %rd3, %rd44;
	ld.global.u64 	%rd12, [%rd46];
	shl.b32 	%r36, %r43, 6;
	and.b64  	%rd47, %rd11, 1;
	setp.eq.b64 	%p8, %rd47, 1;
	not.pred 	%p9, %p8;
	mul.wide.u32 	%rd48, %r36, 4;
	add.s64 	%rd13, %rd6, %rd48;
	@%p9 bra 	$L__BB0_5;
	and.b64  	%rd49, %rd12, 1;
	setp.eq.b64 	%p10, %rd49, 1;
	selp.f32 	%f22, %f6, %f4, %p10;
	ld.local.f32 	%f23, [%rd13];
	add.f32 	%f24, %f22, %f23;
	st.local.f32 	[%rd13], %f24;
$L__BB0_5:
	and.b64  	%rd50, %rd11, 2;
	setp.eq.s64 	%p11, %rd50, 0;
	@%p11 bra 	$L__BB0_7;
	and.b64  	%rd51, %rd12, 2;
	setp.eq.s64 	%p12, %rd51, 0;
	selp.f32 	%f25, %f4, %f6, %p12;
	ld.local.f32 	%f26, [%rd13+4];
	add.f32 	%f27, %f25, %f26;
	st.local.f32 	[%rd13+4], %f27;
$L__BB0_7:
	and.b64  	%rd52, %rd11, 4;
	setp.eq.s64 	%p13, %rd52, 0;
	@%p13 bra 	$L__BB0_9;
	and.b64  	%rd53, %rd12, 4;
	setp.eq.s64 	%p14, %rd53, 0;
	selp.f32 	%f28, %f4, %f6, %p14;
	ld.local.f32 	%f29, [%rd13+8];
	add.f32 	%f30, %f28, %f29;
	st.local.f32 	[%rd13+8], %f30;
$L__BB0_9:
	and.b64  	%rd54, %rd11, 8;
	setp.eq.s64 	%p15, %rd54, 0;
	@%p15 bra 	$L__BB0_11;
	and.b64  	%rd55, %rd12, 8;
	setp.eq.s64 	%p16, %rd55, 0;
	selp.f32 	%f31, %f4, %f6, %p16;
	ld.local.f32 	%f32, [%rd13+12];
	add.f32 	%f33, %f31, %f32;
	st.local.f32 	[%rd13+12], %f33;
$L__BB0_11:
	and.b64  	%rd56, %rd11, 16;
	setp.eq.s64 	%p17, %rd56, 0;
	@%p17 bra 	$L__BB0_13;
	and.b64  	%rd57, %rd12, 16;
	setp.eq.s64 	%p18, %rd57, 0;
	selp.f32 	%f34, %f4, %f6, %p18;
	ld.local.f32 	%f35, [%rd13+16];
	add.f32 	%f36, %f34, %f35;
	st.local.f32 	[%rd13+16], %f36;
$L__BB0_13:
	and.b64  	%rd58, %rd11, 32;
	setp.eq.s64 	%p19, %rd58, 0;
	@%p19 bra 	$L__BB0_15;
	and.b64  	%rd59, %rd12, 32;
	setp.eq.s64 	%p20, %rd59, 0;
	selp.f32 	%f37, %f4, %f6, %p20;
	ld.local.f32 	%f38, [%rd13+20];
	add.f32 	%f39, %f37, %f38;
	st.local.f32 	[%rd13+20], %f39;
$L__BB0_15:
	and.b64  	%rd60, %rd11, 64;
	setp.eq.s64 	%p21, %rd60, 0;
	@%p21 bra 	$L__BB0_17;
	and.b64  	%rd61, %rd12, 64;
	setp.eq.s64 	%p22, %rd61, 0;
	selp.f32 	%f40, %f4, %f6, %p22;
	ld.local.f32 	%f41, [%rd13+24];
	add.f32 	%f42, %f40, %f41;
	st.local.f32 	[%rd13+24], %f42;
$L__BB0_17:
	and.b64  	%rd62, %rd11, 128;
	setp.eq.s64 	%p23, %rd62, 0;
	@%p23 bra 	$L__BB0_19;
	and.b64  	%rd63, %rd12, 128;
	setp.eq.s64 	%p24, %rd63, 0;
	selp.f32 	%f43, %f4, %f6, %p24;
	ld.local.f32 	%f44, [%rd13+28];
	add.f32 	%f45, %f43, %f44;
	st.local.f32 	[%rd13+28], %f45;
$L__BB0_19:
	and.b64  	%rd64, %rd11, 256;
	setp.eq.s64 	%p25, %rd64, 0;
	@%p25 bra 	$L__BB0_21;
	and.b64  	%rd65, %rd12, 256;
	setp.eq.s64 	%p26, %rd65, 0;
	selp.f32 	%f46, %f4, %f6, %p26;
	ld.local.f32 	%f47, [%rd13+32];
	add.f32 	%f48, %f46, %f47;
	st.local.f32 	[%rd13+32], %f48;
$L__BB0_21:
	and.b64  	%rd66, %rd11, 512;
	setp.eq.s64 	%p27, %rd66, 0;
	@%p27 bra 	$L__BB0_23;
	and.b64  	%rd67, %rd12, 512;
	setp.eq.s64 	%p28, %rd67, 0;
	selp.f32 	%f49, %f4, %f6, %p28;
	ld.local.f32 	%f50, [%rd13+36];
	add.f32 	%f51, %f49, %f50;
	st.local.f32 	[%rd13+36], %f51;
$L__BB0_23:
	and.b64  	%rd68, %rd11, 1024;
	setp.eq.s64 	%p29, %rd68, 0;
	@%p29 bra 	$L__BB0_25;
	and.b64  	%rd69, %rd12, 1024;
	setp.eq.s64 	%p30, %rd69, 0;
	selp.f32 	%f52, %f4, %f6, %p30;
	ld.local.f32 	%f53, [%rd13+40];
	add.f32 	%f54, %f52, %f53;
	st.local.f32 	[%rd13+40], %f54;
$L__BB0_25:
	and.b64  	%rd70, %rd11, 2048;
	setp.eq.s64 	%p31, %rd70, 0;
	@%p31 bra 	$L__BB0_27;
	and.b64  	%rd71, %rd12, 2048;
	setp.eq.s64 	%p32, %rd71, 0;
	selp.f32 	%f55, %f4, %f6, %p32;
	ld.local.f32 	%f56, [%rd13+44];
	add.f32 	%f57, %f55, %f56;
	st.local.f32 	[%rd13+44], %f57;
$L__BB0_27:
	and.b64  	%rd72, %rd11, 4096;
	setp.eq.s64 	%p33, %rd72, 0;
	@%p33 bra 	$L__BB0_29;
	and.b64  	%rd73, %rd12, 4096;
	setp.eq.s64 	%p34, %rd73, 0;
	selp.f32 	%f58, %f4, %f6, %p34;
	ld.local.f32 	%f59, [%rd13+48];
	add.f32 	%f60, %f58, %f59;
	st.local.f32 	[%rd13+48], %f60;
$L__BB0_29:
	and.b64  	%rd74, %rd11, 8192;
	setp.eq.s64 	%p35, %rd74, 0;
	@%p35 bra 	$L__BB0_31;
	and.b64  	%rd75, %rd12, 8192;
	setp.eq.s64 	%p36, %rd75, 0;
	selp.f32 	%f61, %f4, %f6, %p36;
	ld.local.f32 	%f62, [%rd13+52];
	add.f32 	%f63, %f61, %f62;
	st.local.f32 	[%rd13+52], %f63;
$L__BB0_31:
	and.b64  	%rd76, %rd11, 16384;
	setp.eq.s64 	%p37, %rd76, 0;
	@%p37 bra 	$L__BB0_33;
	and.b64  	%rd77, %rd12, 16384;
	setp.eq.s64 	%p38, %rd77, 0;
	selp.f32 	%f64, %f4, %f6, %p38;
	ld.local.f32 	%f65, [%rd13+56];
	add.f32 	%f66, %f64, %f65;
	st.local.f32 	[%rd13+56], %f66;
$L__BB0_33:
	and.b64  	%rd78, %rd11, 32768;
	setp.eq.s64 	%p39, %rd78, 0;
	@%p39 bra 	$L__BB0_35;
	and.b64  	%rd79, %rd12, 32768;
	setp.eq.s64 	%p40, %rd79, 0;
	selp.f32 	%f67, %f4, %f6, %p40;
	ld.local.f32 	%f68, [%rd13+60];
	add.f32 	%f69, %f67, %f68;
	st.local.f32 	[%rd13+60], %f69;
$L__BB0_35:
	and.b64  	%rd80, %rd11, 65536;
	setp.eq.s64 	%p41, %rd80, 0;
	@%p41 bra 	$L__BB0_37;
	and.b64  	%rd81, %rd12, 65536;
	setp.eq.s64 	%p42, %rd81, 0;
	selp.f32 	%f70, %f4, %f6, %p42;
	ld.local.f32 	%f71, [%rd13+64];
	add.f32 	%f72, %f70, %f71;
	st.local.f32 	[%rd13+64], %f72;
$L__BB0_37:
	and.b64  	%rd82, %rd11, 131072;
	setp.eq.s64 	%p43, %rd82, 0;
	@%p43 bra 	$L__BB0_39;
	and.b64  	%rd83, %rd12, 131072;
	setp.eq.s64 	%p44, %rd83, 0;
	selp.f32 	%f73, %f4, %f6, %p44;
	ld.local.f32 	%f74, [%rd13+68];
	add.f32 	%f75, %f73, %f74;
	st.local.f32 	[%rd13+68], %f75;
$L__BB0_39:
	and.b64  	%rd84, %rd11, 262144;
	setp.eq.s64 	%p45, %rd84, 0;
	@%p45 bra 	$L__BB0_41;
	and.b64  	%rd85, %rd12, 262144;
	setp.eq.s64 	%p46, %rd85, 0;
	selp.f32 	%f76, %f4, %f6, %p46;
	ld.local.f32 	%f77, [%rd13+72];
	add.f32 	%f78, %f76, %f77;
	st.local.f32 	[%rd13+72], %f78;
$L__BB0_41:
	and.b64  	%rd86, %rd11, 524288;
	setp.eq.s64 	%p47, %rd86, 0;
	@%p47 bra 	$L__BB0_43;
	and.b64  	%rd87, %rd12, 524288;
	setp.eq.s64 	%p48, %rd87, 0;
	selp.f32 	%f79, %f4, %f6, %p48;
	ld.local.f32 	%f80, [%rd13+76];
	add.f32 	%f81, %f79, %f80;
	st.local.f32 	[%rd13+76], %f81;
$L__BB0_43:
	and.b64  	%rd88, %rd11, 1048576;
	setp.eq.s64 	%p49, %rd88, 0;
	@%p49 bra 	$L__BB0_45;
	and.b64  	%rd89, %rd12, 1048576;
	setp.eq.s64 	%p50, %rd89, 0;
	selp.f32 	%f82, %f4, %f6, %p50;
	ld.local.f32 	%f83, [%rd13+80];
	add.f32 	%f84, %f82, %f83;
	st.local.f32 	[%rd13+80], %f84;
$L__BB0_45:
	and.b64  	%rd90, %rd11, 2097152;
	setp.eq.s64 	%p51, %rd90, 0;
	@%p51 bra 	$L__BB0_47;
	and.b64  	%rd91, %rd12, 2097152;
	setp.eq.s64 	%p52, %rd91, 0;
	selp.f32 	%f85, %f4, %f6, %p52;
	ld.local.f32 	%f86, [%rd13+84];
	add.f32 	%f87, %f85, %f86;
	st.local.f32 	[%rd13+84], %f87;
$L__BB0_47:
	and.b64  	%rd92, %rd11, 4194304;
	setp.eq.s64 	%p53, %rd92, 0;
	@%p53 bra 	$L__BB0_49;
	and.b64  	%rd93, %rd12, 4194304;
	setp.eq.s64 	%p54, %rd93, 0;
	selp.f32 	%f88, %f4, %f6, %p54;
	ld.local.f32 	%f89, [%rd13+88];
	add.f32 	%f90, %f88, %f89;
	st.local.f32 	[%rd13+88], %f90;
$L__BB0_49:
	and.b64  	%rd94, %rd11, 8388608;
	setp.eq.s64 	%p55, %rd94, 0;
	@%p55 bra 	$L__BB0_51;
	and.b64  	%rd95, %rd12, 8388608;
	setp.eq.s64 	%p56, %rd95, 0;
	selp.f32 	%f91, %f4, %f6, %p56;
	ld.local.f32 	%f92, [%rd13+92];
	add.f32 	%f93, %f91, %f92;
	st.local.f32 	[%rd13+92], %f93;
$L__BB0_51:
	and.b64  	%rd96, %rd11, 16777216;
	setp.eq.s64 	%p57, %rd96, 0;
	@%p57 bra 	$L__BB0_53;
	and.b64  	%rd97, %rd12, 16777216;
	setp.eq.s64 	%p58, %rd97, 0;
	selp.f32 	%f94, %f4, %f6, %p58;
	ld.local.f32 	%f95, [%rd13+96];
	add.f32 	%f96, %f94, %f95;
	st.local.f32 	[%rd13+96], %f96;
$L__BB0_53:
	and.b64  	%rd98, %rd11, 33554432;
	setp.eq.s64 	%p59, %rd98, 0;
	@%p59 bra 	$L__BB0_55;
	and.b64  	%rd99, %rd12, 33554432;
	setp.eq.s64 	%p60, %rd99, 0;
	selp.f32 	%f97, %f4, %f6, %p60;
	ld.local.f32 	%f98, [%rd13+100];
	add.f32 	%f99, %f97, %f98;
	st.local.f32 	[%rd13+100], %f99;
$L__BB0_55:
	and.b64  	%rd100, %rd11, 67108864;
	setp.eq.s64 	%p61, %rd100, 0;
	@%p61 bra 	$L__BB0_57;
	and.b64  	%rd101, %rd12, 67108864;
	setp.eq.s64 	%p62, %rd101, 0;
	selp.f32 	%f100, %f4, %f6, %p62;
	ld.local.f32 	%f101, [%rd13+104];
	add.f32 	%f102, %f100, %f101;
	st.local.f32 	[%rd13+104], %f102;
$L__BB0_57:
	and.b64  	%rd102, %rd11, 134217728;
	setp.eq.s64 	%p63, %rd102, 0;
	@%p63 bra 	$L__BB0_59;
	and.b64  	%rd103, %rd12, 134217728;
	setp.eq.s64 	%p64, %rd103, 0;
	selp.f32 	%f103, %f4, %f6, %p64;
	ld.local.f32 	%f104, [%rd13+108];
	add.f32 	%f105, %f103, %f104;
	st.local.f32 	[%rd13+108], %f105;
$L__BB0_59:
	and.b64  	%rd104, %rd11, 268435456;
	setp.eq.s64 	%p65, %rd104, 0;
	@%p65 bra 	$L__BB0_61;
	and.b64  	%rd105, %rd12, 268435456;
	setp.eq.s64 	%p66, %rd105, 0;
	selp.f32 	%f106, %f4, %f6, %p66;
	ld.local.f32 	%f107, [%rd13+112];
	add.f32 	%f108, %f106, %f107;
	st.local.f32 	[%rd13+112], %f108;
$L__BB0_61:
	and.b64  	%rd106, %rd11, 536870912;
	setp.eq.s64 	%p67, %rd106, 0;
	@%p67 bra 	$L__BB0_63;
	and.b64  	%rd107, %rd12, 536870912;
	setp.eq.s64 	%p68, %rd107, 0;
	selp.f32 	%f109, %f4, %f6, %p68;
	ld.local.f32 	%f110, [%rd13+116];
	add.f32 	%f111, %f109, %f110;
	st.local.f32 	[%rd13+116], %f111;
$L__BB0_63:
	and.b64  	%rd108, %rd11, 1073741824;
	setp.eq.s64 	%p69, %rd108, 0;
	@%p69 bra 	$L__BB0_65;
	and.b64  	%rd109, %rd12, 1073741824;
	setp.eq.s64 	%p70, %rd109, 0;
	selp.f32 	%f112, %f4, %f6, %p70;
	ld.local.f32 	%f113, [%rd13+120];
	add.f32 	%f114, %f112, %f113;
	st.local.f32 	[%rd13+120], %f114;
$L__BB0_65:
	and.b64  	%rd110, %rd11, 2147483648;
	setp.eq.s64 	%p71, %rd110, 0;
	@%p71 bra 	$L__BB0_67;
	and.b64  	%rd111, %rd12, 2147483648;
	setp.eq.s64 	%p72, %rd111, 0;
	selp.f32 	%f115, %f4, %f6, %p72;
	ld.local.f32 	%f116, [%rd13+124];
	add.f32 	%f117, %f115, %f116;
	st.local.f32 	[%rd13+124], %f117;
$L__BB0_67:
	and.b64  	%rd112, %rd11, 4294967296;
	setp.eq.s64 	%p73, %rd112, 0;
	@%p73 bra 	$L__BB0_69;
	and.b64  	%rd113, %rd12, 4294967296;
	setp.eq.s64 	%p74, %rd113, 0;
	selp.f32 	%f118, %f4, %f6, %p74;
	ld.local.f32 	%f119, [%rd13+128];
	add.f32 	%f120, %f118, %f119;
	st.local.f32 	[%rd13+128], %f120;
$L__BB0_69:
	and.b64  	%rd114, %rd11, 8589934592;
	setp.eq.s64 	%p75, %rd114, 0;
	@%p75 bra 	$L__BB0_71;
	and.b64  	%rd115, %rd12, 8589934592;
	setp.eq.s64 	%p76, %rd115, 0;
	selp.f32 	%f121, %f4, %f6, %p76;
	ld.local.f32 	%f122, [%rd13+132];
	add.f32 	%f123, %f121, %f122;
	st.local.f32 	[%rd13+132], %f123;
$L__BB0_71:
	and.b64  	%rd116, %rd11, 17179869184;
	setp.eq.s64 	%p77, %rd116, 0;
	@%p77 bra 	$L__BB0_73;
	and.b64  	%rd117, %rd12, 17179869184;
	setp.eq.s64 	%p78, %rd117, 0;
	selp.f32 	%f124, %f4, %f6, %p78;
	ld.local.f32 	%f125, [%rd13+136];
	add.f32 	%f126, %f124, %f125;
	st.local.f32 	[%rd13+136], %f126;
$L__BB0_73:
	and.b64  	%rd118, %rd11, 34359738368;
	setp.eq.s64 	%p79, %rd118, 0;
	@%p79 bra 	$L__BB0_75;
	and.b64  	%rd119, %rd12, 34359738368;
	setp.eq.s64 	%p80, %rd119, 0;
	selp.f32 	%f127, %f4, %f6, %p80;
	ld.local.f32 	%f128, [%rd13+140];
	add.f32 	%f129, %f127, %f128;
	st.local.f32 	[%rd13+140], %f129;
$L__BB0_75:
	and.b64  	%rd120, %rd11, 68719476736;
	setp.eq.s64 	%p81, %rd120, 0;
	@%p81 bra 	$L__BB0_77;
	and.b64  	%rd121, %rd12, 68719476736;
	setp.eq.s64 	%p82, %rd121, 0;
	selp.f32 	%f130, %f4, %f6, %p82;
	ld.local.f32 	%f131, [%rd13+144];
	add.f32 	%f132, %f130, %f131;
	st.local.f32 	[%rd13+144], %f132;
$L__BB0_77:
	and.b64  	%rd122, %rd11, 137438953472;
	setp.eq.s64 	%p83, %rd122, 0;
	@%p83 bra 	$L__BB0_79;
	and.b64  	%rd123, %rd12, 137438953472;
	setp.eq.s64 	%p84, %rd123, 0;
	selp.f32 	%f133, %f4, %f6, %p84;
	ld.local.f32 	%f134, [%rd13+148];
	add.f32 	%f135, %f133, %f134;
	st.local.f32 	[%rd13+148], %f135;
$L__BB0_79:
	and.b64  	%rd124, %rd11, 274877906944;
	setp.eq.s64 	%p85, %rd124, 0;
	@%p85 bra 	$L__BB0_81;
	and.b64  	%rd125, %rd12, 274877906944;
	setp.eq.s64 	%p86, %rd125, 0;
	selp.f32 	%f136, %f4, %f6, %p86;
	ld.local.f32 	%f137, [%rd13+152];
	add.f32 	%f138, %f136, %f137;
	st.local.f32 	[%rd13+152], %f138;
$L__BB0_81:
	and.b64  	%rd126, %rd11, 549755813888;
	setp.eq.s64 	%p87, %rd126, 0;
	@%p87 bra 	$L__BB0_83;
	and.b64  	%rd127, %rd12, 549755813888;
	setp.eq.s64 	%p88, %rd127, 0;
	selp.f32 	%f139, %f4, %f6, %p88;
	ld.local.f32 	%f140, [%rd13+156];
	add.f32 	%f141, %f139, %f140;
	st.local.f32 	[%rd13+156], %f141;
$L__BB0_83:
	and.b64  	%rd128, %rd11, 1099511627776;
	setp.eq.s64 	%p89, %rd128, 0;
	@%p89 bra 	$L__BB0_85;
	and.b64  	%rd129, %rd12, 1099511627776;
	setp.eq.s64 	%p90, %rd129, 0;
	selp.f32 	%f142, %f4, %f6, %p90;
	ld.local.f32 	%f143, [%rd13+160];
	add.f32 	%f144, %f142, %f143;
	st.local.f32 	[%rd13+160], %f144;
$L__BB0_85:
	and.b64  	%rd130, %rd11, 2199023255552;
	setp.eq.s64 	%p91, %rd130, 0;
	@%p91 bra 	$L__BB0_87;
	and.b64  	%rd131, %rd12, 2199023255552;
	setp.eq.s64 	%p92, %rd131, 0;
	selp.f32 	%f145, %f4, %f6, %p92;
	ld.local.f32 	%f146, [%rd13+164];
	add.f32 	%f147, %f145, %f146;
	st.local.f32 	[%rd13+164], %f147;
$L__BB0_87:
	and.b64  	%rd132, %rd11, 4398046511104;
	setp.eq.s64 	%p93, %rd132, 0;
	@%p93 bra 	$L__BB0_89;
	and.b64  	%rd133, %rd12, 4398046511104;
	setp.eq.s64 	%p94, %rd133, 0;
	selp.f32 	%f148, %f4, %f6, %p94;
	ld.local.f32 	%f149, [%rd13+168];
	add.f32 	%f150, %f148, %f149;
	st.local.f32 	[%rd13+168], %f150;
$L__BB0_89:
	and.b64  	%rd134, %rd11, 8796093022208;
	setp.eq.s64 	%p95, %rd134, 0;
	@%p95 bra 	$L__BB0_91;
	and.b64  	%rd135, %rd12, 8796093022208;
	setp.eq.s64 	%p96, %rd135, 0;
	selp.f32 	%f151, %f4, %f6, %p96;
	ld.local.f32 	%f152, [%rd13+172];
	add.f32 	%f153, %f151, %f152;
	st.local.f32 	[%rd13+172], %f153;
$L__BB0_91:
	and.b64  	%rd136, %rd11, 17592186044416;
	setp.eq.s64 	%p97, %rd136, 0;
	@%p97 bra 	$L__BB0_93;
	and.b64  	%rd137, %rd12, 17592186044416;
	setp.eq.s64 	%p98, %rd137, 0;
	selp.f32 	%f154, %f4, %f6, %p98;
	ld.local.f32 	%f155, [%rd13+176];
	add.f32 	%f156, %f154, %f155;
	st.local.f32 	[%rd13+176], %f156;
$L__BB0_93:
	and.b64  	%rd138, %rd11, 35184372088832;
	setp.eq.s64 	%p99, %rd138, 0;
	@%p99 bra 	$L__BB0_95;
	and.b64  	%rd139, %rd12, 35184372088832;
	setp.eq.s64 	%p100, %rd139, 0;
	selp.f32 	%f157, %f4, %f6, %p100;
	ld.local.f32 	%f158, [%rd13+180];
	add.f32 	%f159, %f157, %f158;
	st.local.f32 	[%rd13+180], %f159;
$L__BB0_95:
	and.b64  	%rd140, %rd11, 70368744177664;
	setp.eq.s64 	%p101, %rd140, 0;
	@%p101 bra 	$L__BB0_97;
	and.b64  	%rd141, %rd12, 70368744177664;
	setp.eq.s64 	%p102, %rd141, 0;
	selp.f32 	%f160, %f4, %f6, %p102;
	ld.local.f32 	%f161, [%rd13+184];
	add.f32 	%f162, %f160, %f161;
	st.local.f32 	[%rd13+184], %f162;
$L__BB0_97:
	and.b64  	%rd142, %rd11, 140737488355328;
	setp.eq.s64 	%p103, %rd142, 0;
	@%p103 bra 	$L__BB0_99;
	and.b64  	%rd143, %rd12, 140737488355328;
	setp.eq.s64 	%p104, %rd143, 0;
	selp.f32 	%f163, %f4, %f6, %p104;
	ld.local.f32 	%f164, [%rd13+188];
	add.f32 	%f165, %f163, %f164;
	st.local.f32 	[%rd13+188], %f165;
$L__BB0_99:
	and.b64  	%rd144, %rd11, 281474976710656;
	setp.eq.s64 	%p105, %rd144, 0;
	@%p105 bra 	$L__BB0_101;
	and.b64  	%rd145, %rd12, 281474976710656;
	setp.eq.s64 	%p106, %rd145, 0;
	selp.f32 	%f166, %f4, %f6, %p106;
	ld.local.f32 	%f167, [%rd13+192];
	add.f32 	%f168, %f166, %f167;
	st.local.f32 	[%rd13+192], %f168;
$L__BB0_101:
	and.b64  	%rd146, %rd11, 562949953421312;
	setp.eq.s64 	%p107, %rd146, 0;
	@%p107 bra 	$L__BB0_103;
	and.b64  	%rd147, %rd12, 562949953421312;
	setp.eq.s64 	%p108, %rd147, 0;
	selp.f32 	%f169, %f4, %f6, %p108;
	ld.local.f32 	%f170, [%rd13+196];
	add.f32 	%f171, %f169, %f170;
	st.local.f32 	[%rd13+196], %f171;
$L__BB0_103:
	and.b64  	%rd148, %rd11, 1125899906842624;
	setp.eq.s64 	%p109, %rd148, 0;
	@%p109 bra 	$L__BB0_105;
	and.b64  	%rd149, %rd12, 1125899906842624;
	setp.eq.s64 	%p110, %rd149, 0;
	selp.f32 	%f172, %f4, %f6, %p110;
	ld.local.f32 	%f173, [%rd13+200];
	add.f32 	%f174, %f172, %f173;
	st.local.f32 	[%rd13+200], %f174;
$L__BB0_105:
	and.b64  	%rd150, %rd11, 2251799813685248;
	setp.eq.s64 	%p111, %rd150, 0;
	@%p111 bra 	$L__BB0_107;
	and.b64  	%rd151, %rd12, 2251799813685248;
	setp.eq.s64 	%p112, %rd151, 0;
	selp.f32 	%f175, %f4, %f6, %p112;
	ld.local.f32 	%f176, [%rd13+204];
	add.f32 	%f177, %f175, %f176;
	st.local.f32 	[%rd13+204], %f177;
$L__BB0_107:
	and.b64  	%rd152, %rd11, 4503599627370496;
	setp.eq.s64 	%p113, %rd152, 0;
	@%p113 bra 	$L__BB0_109;
	and.b64  	%rd153, %rd12, 4503599627370496;
	setp.eq.s64 	%p114, %rd153, 0;
	selp.f32 	%f178, %f4, %f6, %p114;
	ld.local.f32 	%f179, [%rd13+208];
	add.f32 	%f180, %f178, %f179;
	st.local.f32 	[%rd13+208], %f180;
$L__BB0_109:
	and.b64  	%rd154, %rd11, 9007199254740992;
	setp.eq.s64 	%p115, %rd154, 0;
	@%p115 bra 	$L__BB0_111;
	and.b64  	%rd155, %rd12, 9007199254740992;
	setp.eq.s64 	%p116, %rd155, 0;
	selp.f32 	%f181, %f4, %f6, %p116;
	ld.local.f32 	%f182, [%rd13+212];
	add.f32 	%f183, %f181, %f182;
	st.local.f32 	[%rd13+212], %f183;
$L__BB0_111:
	and.b64  	%rd156, %rd11, 18014398509481984;
	setp.eq.s64 	%p117, %rd156, 0;
	@%p117 bra 	$L__BB0_113;
	and.b64  	%rd157, %rd12, 18014398509481984;
	setp.eq.s64 	%p118, %rd157, 0;
	selp.f32 	%f184, %f4, %f6, %p118;
	ld.local.f32 	%f185, [%rd13+216];
	add.f32 	%f186, %f184, %f185;
	st.local.f32 	[%rd13+216], %f186;
$L__BB0_113:
	and.b64  	%rd158, %rd11, 36028797018963968;
	setp.eq.s64 	%p119, %rd158, 0;
	@%p119 bra 	$L__BB0_115;
	and.b64  	%rd159, %rd12, 36028797018963968;
	setp.eq.s64 	%p120, %rd159, 0;
	selp.f32 	%f187, %f4, %f6, %p120;
	ld.local.f32 	%f188, [%rd13+220];
	add.f32 	%f189, %f187, %f188;
	st.local.f32 	[%rd13+220], %f189;
$L__BB0_115:
	and.b64  	%rd160, %rd11, 72057594037927936;
	setp.eq.s64 	%p121, %rd160, 0;
	@%p121 bra 	$L__BB0_117;
	and.b64  	%rd161, %rd12, 72057594037927936;
	setp.eq.s64 	%p122, %rd161, 0;
	selp.f32 	%f190, %f4, %f6, %p122;
	ld.local.f32 	%f191, [%rd13+224];
	add.f32 	%f192, %f190, %f191;
	st.local.f32 	[%rd13+224], %f192;
$L__BB0_117:
	and.b64  	%rd162, %rd11, 144115188075855872;
	setp.eq.s64 	%p123, %rd162, 0;
	@%p123 bra 	$L__BB0_119;
	and.b64  	%rd163, %rd12, 144115188075855872;
	setp.eq.s64 	%p124, %rd163, 0;
	selp.f32 	%f193, %f4, %f6, %p124;
	ld.local.f32 	%f194, [%rd13+228];
	add.f32 	%f195, %f193, %f194;
	st.local.f32 	[%rd13+228], %f195;
$L__BB0_119:
	and.b64  	%rd164, %rd11, 288230376151711744;
	setp.eq.s64 	%p125, %rd164, 0;
	@%p125 bra 	$L__BB0_121;
	and.b64  	%rd165, %rd12, 288230376151711744;
	setp.eq.s64 	%p126, %rd165, 0;
	selp.f32 	%f196, %f4, %f6, %p126;
	ld.local.f32 	%f197, [%rd13+232];
	add.f32 	%f198, %f196, %f197;
	st.local.f32 	[%rd13+232], %f198;
$L__BB0_121:
	and.b64  	%rd166, %rd11, 576460752303423488;
	setp.eq.s64 	%p127, %rd166, 0;
	@%p127 bra 	$L__BB0_123;
	and.b64  	%rd167, %rd12, 576460752303423488;
	setp.eq.s64 	%p128, %rd167, 0;
	selp.f32 	%f199, %f4, %f6, %p128;
	ld.local.f32 	%f200, [%rd13+236];
	add.f32 	%f201, %f199, %f200;
	st.local.f32 	[%rd13+236], %f201;
$L__BB0_123:
	and.b64  	%rd168, %rd11, 1152921504606846976;
	setp.eq.s64 	%p129, %rd168, 0;
	@%p129 bra 	$L__BB0_125;
	and.b64  	%rd169, %rd12, 1152921504606846976;
	setp.eq.s64 	%p130, %rd169, 0;
	selp.f32 	%f202, %f4, %f6, %p130;
	ld.local.f32 	%f203, [%rd13+240];
	add.f32 	%f204, %f202, %f203;
	st.local.f32 	[%rd13+240], %f204;
$L__BB0_125:
	and.b64  	%rd170, %rd11, 2305843009213693952;
	setp.eq.s64 	%p131, %rd170, 0;
	@%p131 bra 	$L__BB0_127;
	and.b64  	%rd171, %rd12, 2305843009213693952;
	setp.eq.s64 	%p132, %rd171, 0;
	selp.f32 	%f205, %f4, %f6, %p132;
	ld.local.f32 	%f206, [%rd13+244];
	add.f32 	%f207, %f205, %f206;
	st.local.f32 	[%rd13+244], %f207;
$L__BB0_127:
	and.b64  	%rd172, %rd11, 4611686018427387904;
	setp.eq.s64 	%p133, %rd172, 0;
	@%p133 bra 	$L__BB0_129;
	and.b64  	%rd173, %rd12, 4611686018427387904;
	setp.eq.s64 	%p134, %rd173, 0;
	selp.f32 	%f208, %f4, %f6, %p134;
	ld.local.f32 	%f209, [%rd13+248];
	add.f32 	%f210, %f208, %f209;
	st.local.f32 	[%rd13+248], %f210;
$L__BB0_129:
	setp.gt.s64 	%p135, %rd11, -1;
	@%p135 bra 	$L__BB0_131;
	setp.lt.s64 	%p136, %rd12, 0;
	selp.f32 	%f211, %f6, %f4, %p136;
	ld.local.f32 	%f212, [%rd13+252];
	add.f32 	%f213, %f211, %f212;
	st.local.f32 	[%rd13+252], %f213;
$L__BB0_131:
	mov.b32 	%r43, 1;
	mov.pred 	%p140, 0;
	@%p1 bra 	$L__BB0_3;
	add.s32 	%r42, %r42, 1;
	setp.ne.s32 	%p138, %r42, 2048;
	@%p138 bra 	$L__BB0_2;
	rcp.rn.f32 	%f214, %f471;
	shl.b32 	%r38, %r41, 7;
	add.s32 	%r39, %r38, %r3;
	ld.local.v4.f32 	{%f215, %f216, %f217, %f218}, [%rd6];
	mul.f32 	%f219, %f214, %f215;
	mul.wide.u32 	%rd174, %r39, 4;
	add.s64 	%rd175, %rd5, %rd174;
	st.global.f32 	[%rd175], %f219;
	mul.f32 	%f220, %f214, %f216;
	st.global.f32 	[%rd175+4], %f220;
	mul.f32 	%f221, %f214, %f217;
	st.global.f32 	[%rd175+8], %f221;
	mul.f32 	%f222, %f214, %f218;
	st.global.f32 	[%rd175+12], %f222;
	ld.local.v4.f32 	{%f223, %f224, %f225, %f226}, [%rd6+16];
	mul.f32 	%f227, %f214, %f223;
	st.global.f32 	[%rd175+16], %f227;
	mul.f32 	%f228, %f214, %f224;
	st.global.f32 	[%rd175+20], %f228;
	mul.f32 	%f229, %f214, %f225;
	st.global.f32 	[%rd175+24], %f229;
	mul.f32 	%f230, %f214, %f226;
	st.global.f32 	[%rd175+28], %f230;
	ld.local.v4.f32 	{%f231, %f232, %f233, %f234}, [%rd6+32];
	mul.f32 	%f235, %f214, %f231;
	st.global.f32 	[%rd175+32], %f235;
	mul.f32 	%f236, %f214, %f232;
	st.global.f32 	[%rd175+36], %f236;
	mul.f32 	%f237, %f214, %f233;
	st.global.f32 	[%rd175+40], %f237;
	mul.f32 	%f238, %f214, %f234;
	st.global.f32 	[%rd175+44], %f238;
	ld.local.v4.f32 	{%f239, %f240, %f241, %f242}, [%rd6+48];
	mul.f32 	%f243, %f214, %f239;
	st.global.f32 	[%rd175+48], %f243;
	mul.f32 	%f244, %f214, %f240;
	st.global.f32 	[%rd175+52], %f244;
	mul.f32 	%f245, %f214, %f241;
	st.global.f32 	[%rd175+56], %f245;
	mul.f32 	%f246, %f214, %f242;
	st.global.f32 	[%rd175+60], %f246;
	ld.local.v4.f32 	{%f247, %f248, %f249, %f250}, [%rd6+64];
	mul.f32 	%f251, %f214, %f247;
	st.global.f32 	[%rd175+64], %f251;
	mul.f32 	%f252, %f214, %f248;
	st.global.f32 	[%rd175+68], %f252;
	mul.f32 	%f253, %f214, %f249;
	st.global.f32 	[%rd175+72], %f253;
	mul.f32 	%f254, %f214, %f250;
	st.global.f32 	[%rd175+76], %f254;
	ld.local.v4.f32 	{%f255, %f256, %f257, %f258}, [%rd6+80];
	mul.f32 	%f259, %f214, %f255;
	st.global.f32 	[%rd175+80], %f259;
	mul.f32 	%f260, %f214, %f256;
	st.global.f32 	[%rd175+84], %f260;
	mul.f32 	%f261, %f214, %f257;
	st.global.f32 	[%rd175+88], %f261;
	mul.f32 	%f262, %f214, %f258;
	st.global.f32 	[%rd175+92], %f262;
	ld.local.v4.f32 	{%f263, %f264, %f265, %f266}, [%rd6+96];
	mul.f32 	%f267, %f214, %f263;
	st.global.f32 	[%rd175+96], %f267;
	mul.f32 	%f268, %f214, %f264;
	st.global.f32 	[%rd175+100], %f268;
	mul.f32 	%f269, %f214, %f265;
	st.global.f32 	[%rd175+104], %f269;
	mul.f32 	%f270, %f214, %f266;
	st.global.f32 	[%rd175+108], %f270;
	ld.local.v4.f32 	{%f271, %f272, %f273, %f274}, [%rd6+112];
	mul.f32 	%f275, %f214, %f271;
	st.global.f32 	[%rd175+112], %f275;
	mul.f32 	%f276, %f214, %f272;
	st.global.f32 	[%rd175+116], %f276;
	mul.f32 	%f277, %f214, %f273;
	st.global.f32 	[%rd175+120], %f277;
	mul.f32 	%f278, %f214, %f274;
	st.global.f32 	[%rd175+124], %f278;
	ld.local.v4.f32 	{%f279, %f280, %f281, %f282}, [%rd6+128];
	mul.f32 	%f283, %f214, %f279;
	st.global.f32 	[%rd175+128], %f283;
	mul.f32 	%f284, %f214, %f280;
	st.global.f32 	[%rd175+132], %f284;
	mul.f32 	%f285, %f214, %f281;
	st.global.f32 	[%rd175+136], %f285;
	mul.f32 	%f286, %f214, %f282;
	st.global.f32 	[%rd175+140], %f286;
	ld.local.v4.f32 	{%f287, %f288, %f289, %f290}, [%rd6+144];
	mul.f32 	%f291, %f214, %f287;
	st.global.f32 	[%rd175+144], %f291;
	mul.f32 	%f292, %f214, %f288;
	st.global.f32 	[%rd175+148], %f292;
	mul.f32 	%f293, %f214, %f289;
	st.global.f32 	[%rd175+152], %f293;
	mul.f32 	%f294, %f214, %f290;
	st.global.f32 	[%rd175+156], %f294;
	ld.local.v4.f32 	{%f295, %f296, %f297, %f298}, [%rd6+160];
	mul.f32 	%f299, %f214, %f295;
	st.global.f32 	[%rd175+160], %f299;
	mul.f32 	%f300, %f214, %f296;
	st.global.f32 	[%rd175+164], %f300;
	mul.f32 	%f301, %f214, %f297;
	st.global.f32 	[%rd175+168], %f301;
	mul.f32 	%f302, %f214, %f298;
	st.global.f32 	[%rd175+172], %f302;
	ld.local.v4.f32 	{%f303, %f304, %f305, %f306}, [%rd6+176];
	mul.f32 	%f307, %f214, %f303;
	st.global.f32 	[%rd175+176], %f307;
	mul.f32 	%f308, %f214, %f304;
	st.global.f32 	[%rd175+180], %f308;
	mul.f32 	%f309, %f214, %f305;
	st.global.f32 	[%rd175+184], %f309;
	mul.f32 	%f310, %f214, %f306;
	st.global.f32 	[%rd175+188], %f310;
	ld.local.v4.f32 	{%f311, %f312, %f313, %f314}, [%rd6+192];
	mul.f32 	%f315, %f214, %f311;
	st.global.f32 	[%rd175+192], %f315;
	mul.f32 	%f316, %f214, %f312;
	st.global.f32 	[%rd175+196], %f316;
	mul.f32 	%f317, %f214, %f313;
	st.global.f32 	[%rd175+200], %f317;
	mul.f32 	%f318, %f214, %f314;
	st.global.f32 	[%rd175+204], %f318;
	ld.local.v4.f32 	{%f319, %f320, %f321, %f322}, [%rd6+208];
	mul.f32 	%f323, %f214, %f319;
	st.global.f32 	[%rd175+208], %f323;
	mul.f32 	%f324, %f214, %f320;
	st.global.f32 	[%rd175+212], %f324;
	mul.f32 	%f325, %f214, %f321;
	st.global.f32 	[%rd175+216], %f325;
	mul.f32 	%f326, %f214, %f322;
	st.global.f32 	[%rd175+220], %f326;
	ld.local.v4.f32 	{%f327, %f328, %f329, %f330}, [%rd6+224];
	mul.f32 	%f331, %f214, %f327;
	st.global.f32 	[%rd175+224], %f331;
	mul.f32 	%f332, %f214, %f328;
	st.global.f32 	[%rd175+228], %f332;
	mul.f32 	%f333, %f214, %f329;
	st.global.f32 	[%rd175+232], %f333;
	mul.f32 	%f334, %f214, %f330;
	st.global.f32 	[%rd175+236], %f334;
	ld.local.v4.f32 	{%f335, %f336, %f337, %f338}, [%rd6+240];
	mul.f32 	%f339, %f214, %f335;
	st.global.f32 	[%rd175+240], %f339;
	mul.f32 	%f340, %f214, %f336;
	st.global.f32 	[%rd175+244], %f340;
	mul.f32 	%f341, %f214, %f337;
	st.global.f32 	[%rd175+248], %f341;
	mul.f32 	%f342, %f214, %f338;
	st.global.f32 	[%rd175+252], %f342;
	ld.local.v4.f32 	{%f343, %f344, %f345, %f346}, [%rd6+256];
	mul.f32 	%f347, %f214, %f343;
	st.global.f32 	[%rd175+256], %f347;
	mul.f32 	%f348, %f214, %f344;
	st.global.f32 	[%rd175+260], %f348;
	mul.f32 	%f349, %f214, %f345;
	st.global.f32 	[%rd175+264], %f349;
	mul.f32 	%f350, %f214, %f346;
	st.global.f32 	[%rd175+268], %f350;
	ld.local.v4.f32 	{%f351, %f352, %f353, %f354}, [%rd6+272];
	mul.f32 	%f355, %f214, %f351;
	st.global.f32 	[%rd175+272], %f355;
	mul.f32 	%f356, %f214, %f352;
	st.global.f32 	[%rd175+276], %f356;
	mul.f32 	%f357, %f214, %f353;
	st.global.f32 	[%rd175+280], %f357;
	mul.f32 	%f358, %f214, %f354;
	st.global.f32 	[%rd175+284], %f358;
	ld.local.v4.f32 	{%f359, %f360, %f361, %f362}, [%rd6+288];
	mul.f32 	%f363, %f214, %f359;
	st.global.f32 	[%rd175+288], %f363;
	mul.f32 	%f364, %f214, %f360;
	st.global.f32 	[%rd175+292], %f364;
	mul.f32 	%f365, %f214, %f361;
	st.global.f32 	[%rd175+296], %f365;
	mul.f32 	%f366, %f214, %f362;
	st.global.f32 	[%rd175+300], %f366;
	ld.local.v4.f32 	{%f367, %f368, %f369, %f370}, [%rd6+304];
	mul.f32 	%f371, %f214, %f367;
	st.global.f32 	[%rd175+304], %f371;
	mul.f32 	%f372, %f214, %f368;
	st.global.f32 	[%rd175+308], %f372;
	mul.f32 	%f373, %f214, %f369;
	st.global.f32 	[%rd175+312], %f373;
	mul.f32 	%f374, %f214, %f370;
	st.global.f32 	[%rd175+316], %f374;
	ld.local.v4.f32 	{%f375, %f376, %f377, %f378}, [%rd6+320];
	mul.f32 	%f379, %f214, %f375;
	st.global.f32 	[%rd175+320], %f379;
	mul.f32 	%f380, %f214, %f376;
	st.global.f32 	[%rd175+324], %f380;
	mul.f32 	%f381, %f214, %f377;
	st.global.f32 	[%rd175+328], %f381;
	mul.f32 	%f382, %f214, %f378;
	st.global.f32 	[%rd175+332], %f382;
	ld.local.v4.f32 	{%f383, %f384, %f385, %f386}, [%rd6+336];
	mul.f32 	%f387, %f214, %f383;
	st.global.f32 	[%rd175+336], %f387;
	mul.f32 	%f388, %f214, %f384;
	st.global.f32 	[%rd175+340], %f388;
	mul.f32 	%f389, %f214, %f385;
	st.global.f32 	[%rd175+344], %f389;
	mul.f32 	%f390, %f214, %f386;
	st.global.f32 	[%rd175+348], %f390;
	ld.local.v4.f32 	{%f391, %f392, %f393, %f394}, [%rd6+352];
	mul.f32 	%f395, %f214, %f391;
	st.global.f32 	[%rd175+352], %f395;
	mul.f32 	%f396, %f214, %f392;
	st.global.f32 	[%rd175+356], %f396;
	mul.f32 	%f397, %f214, %f393;
	st.global.f32 	[%rd175+360], %f397;
	mul.f32 	%f398, %f214, %f394;
	st.global.f32 	[%rd175+364], %f398;
	ld.local.v4.f32 	{%f399, %f400, %f401, %f402}, [%rd6+368];
	mul.f32 	%f403, %f214, %f399;
	st.global.f32 	[%rd175+368], %f403;
	mul.f32 	%f404, %f214, %f400;
	st.global.f32 	[%rd175+372], %f404;
	mul.f32 	%f405, %f214, %f401;
	st.global.f32 	[%rd175+376], %f405;
	mul.f32 	%f406, %f214, %f402;
	st.global.f32 	[%rd175+380], %f406;
	ld.local.v4.f32 	{%f407, %f408, %f409, %f410}, [%rd6+384];
	mul.f32 	%f411, %f214, %f407;
	st.global.f32 	[%rd175+384], %f411;
	mul.f32 	%f412, %f214, %f408;
	st.global.f32 	[%rd175+388], %f412;
	mul.f32 	%f413, %f214, %f409;
	st.global.f32 	[%rd175+392], %f413;
	mul.f32 	%f414, %f214, %f410;
	st.global.f32 	[%rd175+396], %f414;
	ld.local.v4.f32 	{%f415, %f416, %f417, %f418}, [%rd6+400];
	mul.f32 	%f419, %f214, %f415;
	st.global.f32 	[%rd175+400], %f419;
	mul.f32 	%f420, %f214, %f416;
	st.global.f32 	[%rd175+404], %f420;
	mul.f32 	%f421, %f214, %f417;
	st.global.f32 	[%rd175+408], %f421;
	mul.f32 	%f422, %f214, %f418;
	st.global.f32 	[%rd175+412], %f422;
	ld.local.v4.f32 	{%f423, %f424, %f425, %f426}, [%rd6+416];
	mul.f32 	%f427, %f214, %f423;
	st.global.f32 	[%rd175+416], %f427;
	mul.f32 	%f428, %f214, %f424;
	st.global.f32 	[%rd175+420], %f428;
	mul.f32 	%f429, %f214, %f425;
	st.global.f32 	[%rd175+424], %f429;
	mul.f32 	%f430, %f214, %f426;
	st.global.f32 	[%rd175+428], %f430;
	ld.local.v4.f32 	{%f431, %f432, %f433, %f434}, [%rd6+432];
	mul.f32 	%f435, %f214, %f431;
	st.global.f32 	[%rd175+432], %f435;
	mul.f32 	%f436, %f214, %f432;
	st.global.f32 	[%rd175+436], %f436;
	mul.f32 	%f437, %f214, %f433;
	st.global.f32 	[%rd175+440], %f437;
	mul.f32 	%f438, %f214, %f434;
	st.global.f32 	[%rd175+444], %f438;
	ld.local.v4.f32 	{%f439, %f440, %f441, %f442}, [%rd6+448];
	mul.f32 	%f443, %f214, %f439;
	st.global.f32 	[%rd175+448], %f443;
	mul.f32 	%f444, %f214, %f440;
	st.global.f32 	[%rd175+452], %f444;
	mul.f32 	%f445, %f214, %f441;
	st.global.f32 	[%rd175+456], %f445;
	mul.f32 	%f446, %f214, %f442;
	st.global.f32 	[%rd175+460], %f446;
	ld.local.v4.f32 	{%f447, %f448, %f449, %f450}, [%rd6+464];
	mul.f32 	%f451, %f214, %f447;
	st.global.f32 	[%rd175+464], %f451;
	mul.f32 	%f452, %f214, %f448;
	st.global.f32 	[%rd175+468], %f452;
	mul.f32 	%f453, %f214, %f449;
	st.global.f32 	[%rd175+472], %f453;
	mul.f32 	%f454, %f214, %f450;
	st.global.f32 	[%rd175+476], %f454;
	ld.local.v4.f32 	{%f455, %f456, %f457, %f458}, [%rd6+480];
	mul.f32 	%f459, %f214, %f455;
	st.global.f32 	[%rd175+480], %f459;
	mul.f32 	%f460, %f214, %f456;
	st.global.f32 	[%rd175+484], %f460;
	mul.f32 	%f461, %f214, %f457;
	st.global.f32 	[%rd175+488], %f461;
	mul.f32 	%f462, %f214, %f458;
	st.global.f32 	[%rd175+492], %f462;
	ld.local.v4.f32 	{%f463, %f464, %f465, %f466}, [%rd6+496];
	mul.f32 	%f467, %f214, %f463;
	st.global.f32 	[%rd175+496], %f467;
	mul.f32 	%f468, %f214, %f464;
	st.global.f32 	[%rd175+500], %f468;
	mul.f32 	%f469, %f214, %f465;
	st.global.f32 	[%rd175+504], %f469;
	mul.f32 	%f470, %f214, %f466;
	st.global.f32 	[%rd175+508], %f470;
	mov.u32 	%r40, %ntid.x;
	add.s32 	%r41, %r41, %r40;
	setp.lt.u32 	%p139, %r41, 2048;
	@%p139 bra 	$L__BB0_1;
	ret;

}
	// .globl	_Z9kv_decodePKyS0_S0_S0_S0_S0_Pfi
.visible .entry _Z9kv_decodePKyS0_S0_S0_S0_S0_Pfi(
	.param .u64 .ptr .align 1 _Z9kv_decodePKyS0_S0_S0_S0_S0_Pfi_param_0,
	.param .u64 .ptr .align 1 _Z9kv_decodePKyS0_S0_S0_S0_S0_Pfi_param_1,
	.param .u64 .ptr .align 1 _Z9kv_decodePKyS0_S0_S0_S0_S0_Pfi_param_2,
	.param .u64 .ptr .align 1 _Z9kv_decodePKyS0_S0_S0_S0_S0_Pfi_param_3,
	.param .u64 .ptr .align 1 _Z9kv_decodePKyS0_S0_S0_S0_S0_Pfi_param_4,
	.param .u64 .ptr .align 1 _Z9kv_decodePKyS0_S0_S0_S0_S0_Pfi_param_5,
	.param .u64 .ptr .align 1 _Z9kv_decodePKyS0_S0_S0_S0_S0_Pfi_param_6,
	.param .u32 _Z9kv_decodePKyS0_S0_S0_S0_S0_Pfi_param_7
)
{
	.local .align 16 .b8 	__local_depot1[512];
	.reg .b64 	%SP;
	.reg .b64 	%SPL;
	.reg .pred 	%p<141>;
	.reg .b32 	%r<32>;
	.reg .b32 	%f<726>;
	.reg .b64 	%rd<172>;

	mov.u64 	%SPL, __local_depot1;
	ld.param.u64 	%rd13, [_Z9kv_decodePKyS0_S0_S0_S0_S0_Pfi_param_0];
	ld.param.u64 	%rd14, [_Z9kv_decodePKyS0_S0_S0_S0_S0_Pfi_param_1];
	ld.param.u64 	%rd15, [_Z9kv_decodePKyS0_S0_S0_S0_S0_Pfi_param_2];
	ld.param.u64 	%rd16, [_Z9kv_decodePKyS0_S0_S0_S0_S0_Pfi_param_3];
	ld.param.u64 	%rd17, [_Z9kv_decodePKyS0_S0_S0_S0_S0_Pfi_param_4];
	ld.param.u64 	%rd18, [_Z9kv_decodePKyS0_S0_S0_S0_S0_Pfi_param_5];
	ld.param.u32 	%r5, [_Z9kv_decodePKyS0_S0_S0_S0_S0_Pfi_param_7];
	add.u64 	%rd1, %SPL, 0;
	mov.f32 	%f597, 0f00000000;
	st.local.v4.f32 	[%rd1], {%f597, %f597, %f597, %f597};
	st.local.v4.f32 	[%rd1+16], {%f597, %f597, %f597, %f597};
	st.local.v4.f32 	[%rd1+32], {%f597, %f597, %f597, %f597};
	st.local.v4.f32 	[%rd1+48], {%f597, %f597, %f597, %f597};
	st.local.v4.f32 	[%rd1+64], {%f597, %f597, %f597, %f597};
	st.local.v4.f32 	[%rd1+80], {%f597, %f597, %f597, %f597};
	st.local.v4.f32 	[%rd1+96], {%f597, %f597, %f597, %f597};
	st.local.v4.f32 	[%rd1+112], {%f597, %f597, %f597, %f597};
	st.local.v4.f32 	[%rd1+128], {%f597, %f597, %f597, %f597};
	st.local.v4.f32 	[%rd1+144], {%f597, %f597, %f597, %f597};
	st.local.v4.f32 	[%rd1+160], {%f597, %f597, %f597, %f597};
	st.local.v4.f32 	[%rd1+176], {%f597, %f597, %f597, %f597};
	st.local.v4.f32 	[%rd1+192], {%f597, %f597, %f597, %f597};
	st.local.v4.f32 	[%rd1+208], {%f597, %f597, %f597, %f597};
	st.local.v4.f32 	[%rd1+224], {%f597, %f597, %f597, %f597};
	st.local.v4.f32 	[%rd1+240], {%f597, %f597, %f597, %f597};
	st.local.v4.f32 	[%rd1+256], {%f597, %f597, %f597, %f597};
	st.local.v4.f32 	[%rd1+272], {%f597, %f597, %f597, %f597};
	st.local.v4.f32 	[%rd1+288], {%f597, %f597, %f597, %f597};
	st.local.v4.f32 	[%rd1+304], {%f597, %f597, %f597, %f597};
	st.local.v4.f32 	[%rd1+320], {%f597, %f597, %f597, %f597};
	st.local.v4.f32 	[%rd1+336], {%f597, %f597, %f597, %f597};
	st.local.v4.f32 	[%rd1+352], {%f597, %f597, %f597, %f597};
	st.local.v4.f32 	[%rd1+368], {%f597, %f597, %f597, %f597};
	st.local.v4.f32 	[%rd1+384], {%f597, %f597, %f597, %f597};
	st.local.v4.f32 	[%rd1+400], {%f597, %f597, %f597, %f597};
	st.local.v4.f32 	[%rd1+416], {%f597, %f597, %f597, %f597};
	st.local.v4.f32 	[%rd1+432], {%f597, %f597, %f597, %f597};
	st.local.v4.f32 	[%rd1+448], {%f597, %f597, %f597, %f597};
	st.local.v4.f32 	[%rd1+464], {%f597, %f597, %f597, %f597};
	st.local.v4.f32 	[%rd1+480], {%f597, %f597, %f597, %f597};
	st.local.v4.f32 	[%rd1+496], {%f597, %f597, %f597, %f597};
	setp.lt.s32 	%p2, %r5, 1;
	mov.f32 	%f598, %f597;
	mov.f32 	%f599, %f597;
	mov.f32 	%f600, %f597;
	mov.f32 	%f601, %f597;
	mov.f32 	%f602, %f597;
	mov.f32 	%f603, %f597;
	mov.f32 	%f604, %f597;
	mov.f32 	%f605, %f597;
	mov.f32 	%f606, %f597;
	mov.f32 	%f607, %f597;
	mov.f32 	%f608, %f597;
	mov.f32 	%f609, %f597;
	mov.f32 	%f610, %f597;
	mov.f32 	%f611, %f597;
	mov.f32 	%f612, %f597;
	mov.f32 	%f613, %f597;
	mov.f32 	%f614, %f597;
	mov.f32 	%f615, %f597;
	mov.f32 	%f616, %f597;
	mov.f32 	%f617, %f597;
	mov.f32 	%f618, %f597;
	mov.f32 	%f619, %f597;
	mov.f32 	%f620, %f597;
	mov.f32 	%f621, %f597;
	mov.f32 	%f622, %f597;
	mov.f32 	%f623, %f597;
	mov.f32 	%f624, %f597;
	mov.f32 	%f625, %f597;
	mov.f32 	%f626, %f597;
	mov.f32 	%f627, %f597;
	mov.f32 	%f628, %f597;
	mov.f32 	%f629, %f597;
	mov.f32 	%f630, %f597;
	mov.f32 	%f631, %f597;
	mov.f32 	%f632, %f597;
	mov.f32 	%f633, %f597;
	mov.f32 	%f634, %f597;
	mov.f32 	%f635, %f597;
	mov.f32 	%f636, %f597;
	mov.f32 	%f637, %f597;
	mov.f32 	%f638, %f597;
	mov.f32 	%f639, %f597;
	mov.f32 	%f640, %f597;
	mov.f32 	%f641, %f597;
	mov.f32 	%f642, %f597;
	mov.f32 	%f643, %f597;
	mov.f32 	%f644, %f597;
	mov.f32 	%f645, %f597;
	mov.f32 	%f646, %f597;
	mov.f32 	%f647, %f597;
	mov.f32 	%f648, %f597;
	mov.f32 	%f649, %f597;
	mov.f32 	%f650, %f597;
	mov.f32 	%f651, %f597;
	mov.f32 	%f652, %f597;
	mov.f32 	%f653, %f597;
	mov.f32 	%f654, %f597;
	mov.f32 	%f655, %f597;
	mov.f32 	%f656, %f597;
	mov.f32 	%f657, %f597;
	mov.f32 	%f658, %f597;
	mov.f32 	%f659, %f597;
	mov.f32 	%f660, %f597;
	mov.f32 	%f661, %f597;
	mov.f32 	%f662, %f597;
	mov.f32 	%f663, %f597;
	mov.f32 	%f664, %f597;
	mov.f32 	%f665, %f597;
	mov.f32 	%f666, %f597;
	mov.f32 	%f667, %f597;
	mov.f32 	%f668, %f597;
	mov.f32 	%f669, %f597;
	mov.f32 	%f670, %f597;
	mov.f32 	%f671, %f597;
	mov.f32 	%f672, %f597;
	mov.f32 	%f673, %f597;
	mov.f32 	%f674, %f597;
	mov.f32 	%f675, %f597;
	mov.f32 	%f676, %f597;
	mov.f32 	%f677, %f597;
	mov.f32 	%f678, %f597;
	mov.f32 	%f679, %f597;
	mov.f32 	%f680, %f597;
	mov.f32 	%f681, %f597;
	mov.f32 	%f682, %f597;
	mov.f32 	%f683, %f597;
	mov.f32 	%f684, %f597;
	mov.f32 	%f685, %f597;
	mov.f32 	%f686, %f597;
	mov.f32 	%f687, %f597;
	mov.f32 	%f688, %f597;
	mov.f32 	%f689, %f597;
	mov.f32 	%f690, %f597;
	mov.f32 	%f691, %f597;
	mov.f32 	%f692, %f597;
	mov.f32 	%f693, %f597;
	mov.f32 	%f694, %f597;
	mov.f32 	%f695, %f597;
	mov.f32 	%f696, %f597;
	mov.f32 	%f697, %f597;
	mov.f32 	%f698, %f597;
	mov.f32 	%f699, %f597;
	mov.f32 	%f700, %f597;
	mov.f32 	%f701, %f597;
	mov.f32 	%f702, %f597;
	mov.f32 	%f703, %f597;
	mov.f32 	%f704, %f597;
	mov.f32 	%f705, %f597;
	mov.f32 	%f706, %f597;
	mov.f32 	%f707, %f597;
	mov.f32 	%f708, %f597;
	mov.f32 	%f709, %f597;
	mov.f32 	%f710, %f597;
	mov.f32 	%f711, %f597;
	mov.f32 	%f712, %f597;
	mov.f32 	%f713, %f597;
	mov.f32 	%f714, %f597;
	mov.f32 	%f715, %f597;
	mov.f32 	%f716, %f597;
	mov.f32 	%f717, %f597;
	mov.f32 	%f718, %f597;
	mov.f32 	%f719, %f597;
	mov.f32 	%f720, %f597;
	mov.f32 	%f721, %f597;
	mov.f32 	%f722, %f597;
	mov.f32 	%f723, %f597;
	mov.f32 	%f724, %f597;
	mov.f32 	%f725, %f597;
	@%p2 bra 	$L__BB1_134;
	cvta.to.global.u64 	%rd21, %rd13;
	cvta.to.global.u64 	%rd22, %rd14;
	ld.global.u64 	%rd2, [%rd21];
	ld.global.u64 	%rd3, [%rd22];
	ld.global.u64 	%rd4, [%rd21+8];
	ld.global.u64 	%rd5, [%rd22+8];
	cvta.to.global.u64 	%rd6, %rd17;
	cvta.to.global.u64 	%rd7, %rd18;
	cvta.to.global.u64 	%rd8, %rd15;
	cvta.to.global.u64 	%rd9, %rd16;
	mov.f32 	%f725, 0f00000000;
	mov.b32 	%r30, 0;
$L__BB1_2:
	shl.b32 	%r2, %r30, 1;
	mul.wide.u32 	%rd23, %r2, 8;
	add.s64 	%rd24, %rd8, %rd23;
	ld.global.u64 	%rd25, [%rd24];
	and.b64  	%rd26, %rd25, %rd2;
	add.s64 	%rd27, %rd9, %rd23;
	ld.global.u64 	%rd28, [%rd27];
	xor.b64  	%rd29, %rd28, %rd3;
	not.b64 	%rd30, %rd29;
	and.b64  	%rd31, %rd26, %rd30;
	popc.b64 	%r8, %rd31;
	and.b64  	%rd32, %rd29, %rd26;
	popc.b64 	%r9, %rd32;
	ld.global.u64 	%rd33, [%rd24+8];
	and.b64  	%rd34, %rd33, %rd4;
	ld.global.u64 	%rd35, [%rd27+8];
	xor.b64  	%rd36, %rd35, %rd5;
	not.b64 	%rd37, %rd36;
	and.b64  	%rd38, %rd34, %rd37;
	popc.b64 	%r10, %rd38;
	and.b64  	%rd39, %rd36, %rd34;
	popc.b64 	%r11, %rd39;
	add.s32 	%r12, %r8, %r10;
	add.s32 	%r13, %r9, %r11;
	sub.s32 	%r14, %r12, %r13;
	shfl.sync.down.b32	%r15|%p4, %r14, 16, 31, -1;
	add.s32 	%r16, %r15, %r14;
	shfl.sync.down.b32	%r17|%p5, %r16, 8, 31, -1;
	add.s32 	%r18, %r17, %r16;
	shfl.sync.down.b32	%r19|%p6, %r18, 4, 31, -1;
	add.s32 	%r20, %r19, %r18;
	shfl.sync.down.b32	%r21|%p7, %r20, 2, 31, -1;
	add.s32 	%r22, %r21, %r20;
	shfl.sync.down.b32	%r23|%p8, %r22, 1, 31, -1;
	add.s32 	%r24, %r23, %r22;
	cvt.rn.f32.s32 	%f264, %r24;
	fma.rn.f32 	%f265, %f264, 0f3BBB989D, 0f3F000000;
	cvt.sat.f32.f32 	%f266, %f265;
	mov.f32 	%f267, 0f4B400001;
	mov.f32 	%f268, 0f437C0000;
	fma.rm.f32 	%f269, %f266, %f268, %f267;
	add.f32 	%f270, %f269, 0fCB40007F;
	neg.f32 	%f271, %f270;
	fma.rn.f32 	%f272, %f264, 0f3FB8AA3B, %f271;
	fma.rn.f32 	%f273, %f264, 0f32A57060, %f272;
	mov.b32 	%r25, %f269;
	shl.b32 	%r26, %r25, 23;
	mov.b32 	%f274, %r26;
	ex2.approx.ftz.f32 	%f275, %f273;
	mul.f32 	%f2, %f275, %f274;
	add.f32 	%f725, %f725, %f2;
	neg.f32 	%f4, %f2;
	mov.b32 	%r31, 0;
	mov.pred 	%p140, -1;
$L__BB1_3:
	mov.pred 	%p1, %p140;
	add.s32 	%r27, %r2, %r31;
	mul.wide.u32 	%rd40, %r27, 8;
	add.s64 	%rd41, %rd6, %rd40;
	ld.global.u64 	%rd10, [%rd41];
	add.s64 	%rd42, %rd7, %rd40;
	ld.global.u64 	%rd11, [%rd42];
	shl.b32 	%r28, %r31, 6;
	and.b64  	%rd43, %rd10, 1;
	setp.eq.b64 	%p9, %rd43, 1;
	not.pred 	%p10, %p9;
	mul.wide.u32 	%rd44, %r28, 4;
	add.s64 	%rd12, %rd1, %rd44;
	@%p10 bra 	$L__BB1_5;
	and.b64  	%rd45, %rd11, 1;
	setp.eq.b64 	%p11, %rd45, 1;
	selp.f32 	%f276, %f4, %f2, %p11;
	ld.local.f32 	%f277, [%rd12];
	add.f32 	%f278, %f276, %f277;
	st.local.f32 	[%rd12], %f278;
$L__BB1_5:
	and.b64  	%rd46, %rd10, 2;
	setp.eq.s64 	%p12, %rd46, 0;
	@%p12 bra 	$L__BB1_7;
	and.b64  	%rd47, %rd11, 2;
	setp.eq.s64 	%p13, %rd47, 0;
	selp.f32 	%f279, %f2, %f4, %p13;
	ld.local.f32 	%f280, [%rd12+4];
	add.f32 	%f281, %f279, %f280;
	st.local.f32 	[%rd12+4], %f281;
$L__BB1_7:
	and.b64  	%rd48, %rd10, 4;
	setp.eq.s64 	%p14, %rd48, 0;
	@%p14 bra 	$L__BB1_9;
	and.b64  	%rd49, %rd11, 4;
	setp.eq.s64 	%p15, %rd49, 0;
	selp.f32 	%f282, %f2, %f4, %p15;
	ld.local.f32 	%f283, [%rd12+8];
	add.f32 	%f284, %f282, %f283;
	st.local.f32 	[%rd12+8], %f284;
$L__BB1_9:
	and.b64  	%rd50, %rd10, 8;
	setp.eq.s64 	%p16, %rd50, 0;
	@%p16 bra 	$L__BB1_11;
	and.b64  	%rd51, %rd11, 8;
	setp.eq.s64 	%p17, %rd51, 0;
	selp.f32 	%f285, %f2, %f4, %p17;
	ld.local.f32 	%f286, [%rd12+12];
	add.f32 	%f287, %f285, %f286;
	st.local.f32 	[%rd12+12], %f287;
$L__BB1_11:
	and.b64  	%rd52, %rd10, 16;
	setp.eq.s64 	%p18, %rd52, 0;
	@%p18 bra 	$L__BB1_13;
	and.b64  	%rd53, %rd11, 16;
	setp.eq.s64 	%p19, %rd53, 0;
	selp.f32 	%f288, %f2, %f4, %p19;
	ld.local.f32 	%f289, [%rd12+16];
	add.f32 	%f290, %f288, %f289;
	st.local.f32 	[%rd12+16], %f290;
$L__BB1_13:
	and.b64  	%rd54, %rd10, 32;
	setp.eq.s64 	%p20, %rd54, 0;
	@%p20 bra 	$L__BB1_15;
	and.b64  	%rd55, %rd11, 32;
	setp.eq.s64 	%p21, %rd55, 0;
	selp.f32 	%f291, %f2, %f4, %p21;
	ld.local.f32 	%f292, [%rd12+20];
	add.f32 	%f293, %f291, %f292;
	st.local.f32 	[%rd12+20], %f293;
$L__BB1_15:
	and.b64  	%rd56, %rd10, 64;
	setp.eq.s64 	%p22, %rd56, 0;
	@%p22 bra 	$L__BB1_17;
	and.b64  	%rd57, %rd11, 64;
	setp.eq.s64 	%p23, %rd57, 0;
	selp.f32 	%f294, %f2, %f4, %p23;
	ld.local.f32 	%f295, [%rd12+24];
	add.f32 	%f296, %f294, %f295;
	st.local.f32 	[%rd12+24], %f296;
$L__BB1_17:
	and.b64  	%rd58, %rd10, 128;
	setp.eq.s64 	%p24, %rd58, 0;
	@%p24 bra 	$L__BB1_19;
	and.b64  	%rd59, %rd11, 128;
	setp.eq.s64 	%p25, %rd59, 0;
	selp.f32 	%f297, %f2, %f4, %p25;
	ld.local.f32 	%f298, [%rd12+28];
	add.f32 	%f299, %f297, %f298;
	st.local.f32 	[%rd12+28], %f299;
$L__BB1_19:
	and.b64  	%rd60, %rd10, 256;
	setp.eq.s64 	%p26, %rd60, 0;
	@%p26 bra 	$L__BB1_21;
	and.b64  	%rd61, %rd11, 256;
	setp.eq.s64 	%p27, %rd61, 0;
	selp.f32 	%f300, %f2, %f4, %p27;
	ld.local.f32 	%f301, [%rd12+32];
	add.f32 	%f302, %f300, %f301;
	st.local.f32 	[%rd12+32], %f302;
$L__BB1_21:
	and.b64  	%rd62, %rd10, 512;
	setp.eq.s64 	%p28, %rd62, 0;
	@%p28 bra 	$L__BB1_23;
	and.b64  	%rd63, %rd11, 512;
	setp.eq.s64 	%p29, %rd63, 0;
	selp.f32 	%f303, %f2, %f4, %p29;
	ld.local.f32 	%f304, [%rd12+36];
	add.f32 	%f305, %f303, %f304;
	st.local.f32 	[%rd12+36], %f305;
$L__BB1_23:
	and.b64  	%rd64, %rd10, 1024;
	setp.eq.s64 	%p30, %rd64, 0;
	@%p30 bra 	$L__BB1_25;
	and.b64  	%rd65, %rd11, 1024;
	setp.eq.s64 	%p31, %rd65, 0;
	selp.f32 	%f306, %f2, %f4, %p31;
	ld.local.f32 	%f307, [%rd12+40];
	add.f32 	%f308, %f306, %f307;
	st.local.f32 	[%rd12+40], %f308;
$L__BB1_25:
	and.b64  	%rd66, %rd10, 2048;
	setp.eq.s64 	%p32, %rd66, 0;
	@%p32 bra 	$L__BB1_27;
	and.b64  	%rd67, %rd11, 2048;
	setp.eq.s64 	%p33, %rd67, 0;
	selp.f32 	%f309, %f2, %f4, %p33;
	ld.local.f32 	%f310, [%rd12+44];
	add.f32 	%f311, %f309, %f310;
	st.local.f32 	[%rd12+44], %f311;
$L__BB1_27:
	and.b64  	%rd68, %rd10, 4096;
	setp.eq.s64 	%p34, %rd68, 0;
	@%p34 bra 	$L__BB1_29;
	and.b64  	%rd69, %rd11, 4096;
	setp.eq.s64 	%p35, %rd69, 0;
	selp.f32 	%f312, %f2, %f4, %p35;
	ld.local.f32 	%f313, [%rd12+48];
	add.f32 	%f314, %f312, %f313;
	st.local.f32 	[%rd12+48], %f314;
$L__BB1_29:
	and.b64  	%rd70, %rd10, 8192;
	setp.eq.s64 	%p36, %rd70, 0;
	@%p36 bra 	$L__BB1_31;
	and.b64  	%rd71, %rd11, 8192;
	setp.eq.s64 	%p37, %rd71, 0;
	selp.f32 	%f315, %f2, %f4, %p37;
	ld.local.f32 	%f316, [%rd12+52];
	add.f32 	%f317, %f315, %f316;
	st.local.f32 	[%rd12+52], %f317;
$L__BB1_31:
	and.b64  	%rd72, %rd10, 16384;
	setp.eq.s64 	%p38, %rd72, 0;
	@%p38 bra 	$L__BB1_33;
	and.b64  	%rd73, %rd11, 16384;
	setp.eq.s64 	%p39, %rd73, 0;
	selp.f32 	%f318, %f2, %f4, %p39;
	ld.local.f32 	%f319, [%rd12+56];
	add.f32 	%f320, %f318, %f319;
	st.local.f32 	[%rd12+56], %f320;
$L__BB1_33:
	and.b64  	%rd74, %rd10, 32768;
	setp.eq.s64 	%p40, %rd74, 0;
	@%p40 bra 	$L__BB1_35;
	and.b64  	%rd75, %rd11, 32768;
	setp.eq.s64 	%p41, %rd75, 0;
	selp.f32 	%f321, %f2, %f4, %p41;
	ld.local.f32 	%f322, [%rd12+60];
	add.f32 	%f323, %f321, %f322;
	st.local.f32 	[%rd12+60], %f323;
$L__BB1_35:
	and.b64  	%rd76, %rd10, 65536;
	setp.eq.s64 	%p42, %rd76, 0;
	@%p42 bra 	$L__BB1_37;
	and.b64  	%rd77, %rd11, 65536;
	setp.eq.s64 	%p43, %rd77, 0;
	selp.f32 	%f324, %f2, %f4, %p43;
	ld.local.f32 	%f325, [%rd12+64];
	add.f32 	%f326, %f324, %f325;
	st.local.f32 	[%rd12+64], %f326;
$L__BB1_37:
	and.b64  	%rd78, %rd10, 131072;
	setp.eq.s64 	%p44, %rd78, 0;
	@%p44 bra 	$L__BB1_39;
	and.b64  	%rd79, %rd11, 131072;
	setp.eq.s64 	%p45, %rd79, 0;
	selp.f32 	%f327, %f2, %f4, %p45;
	ld.local.f32 	%f328, [%rd12+68];
	add.f32 	%f329, %f327, %f328;
	st.local.f32 	[%rd12+68], %f329;
$L__BB1_39:
	and.b64  	%rd80, %rd10, 262144;
	setp.eq.s64 	%p46, %rd80, 0;
	@%p46 bra 	$L__BB1_41;
	and.b64  	%rd81, %rd11, 262144;
	setp.eq.s64 	%p47, %rd81, 0;
	selp.f32 	%f330, %f2, %f4, %p47;
	ld.local.f32 	%f331, [%rd12+72];
	add.f32 	%f332, %f330, %f331;
	st.local.f32 	[%rd12+72], %f332;
$L__BB1_41:
	and.b64  	%rd82, %rd10, 524288;
	setp.eq.s64 	%p48, %rd82, 0;
	@%p48 bra 	$L__BB1_43;
	and.b64  	%rd83, %rd11, 524288;
	setp.eq.s64 	%p49, %rd83, 0;
	selp.f32 	%f333, %f2, %f4, %p49;
	ld.local.f32 	%f334, [%rd12+76];
	add.f32 	%f335, %f333, %f334;
	st.local.f32 	[%rd12+76], %f335;
$L__BB1_43:
	and.b64  	%rd84, %rd10, 1048576;
	setp.eq.s64 	%p50, %rd84, 0;
	@%p50 bra 	$L__BB1_45;
	and.b64  	%rd85, %rd11, 1048576;
	setp.eq.s64 	%p51, %rd85, 0;
	selp.f32 	%f336, %f2, %f4, %p51;
	ld.local.f32 	%f337, [%rd12+80];
	add.f32 	%f338, %f336, %f337;
	st.local.f32 	[%rd12+80], %f338;
$L__BB1_45:
	and.b64  	%rd86, %rd10, 2097152;
	setp.eq.s64 	%p52, %rd86, 0;
	@%p52 bra 	$L__BB1_47;
	and.b64  	%rd87, %rd11, 2097152;
	setp.eq.s64 	%p53, %rd87, 0;
	selp.f32 	%f339, %f2, %f4, %p53;
	ld.local.f32 	%f340, [%rd12+84];
	add.f32 	%f341, %f339, %f340;
	st.local.f32 	[%rd12+84], %f341;
$L__BB1_47:
	and.b64  	%rd88, %rd10, 4194304;
	setp.eq.s64 	%p54, %rd88, 0;
	@%p54 bra 	$L__BB1_49;
	and.b64  	%rd89, %rd11, 4194304;
	setp.eq.s64 	%p55, %rd89, 0;
	selp.f32 	%f342, %f2, %f4, %p55;
	ld.local.f32 	%f343, [%rd12+88];
	add.f32 	%f344, %f342, %f343;
	st.local.f32 	[%rd12+88], %f344;
$L__BB1_49:
	and.b64  	%rd90, %rd10, 8388608;
	setp.eq.s64 	%p56, %rd90, 0;
	@%p56 bra 	$L__BB1_51;
	and.b64  	%rd91, %rd11, 8388608;
	setp.eq.s64 	%p57, %rd91, 0;
	selp.f32 	%f345, %f2, %f4, %p57;
	ld.local.f32 	%f346, [%rd12+92];
	add.f32 	%f347, %f345, %f346;
	st.local.f32 	[%rd12+92], %f347;
$L__BB1_51:
	and.b64  	%rd92, %rd10, 16777216;
	setp.eq.s64 	%p58, %rd92, 0;
	@%p58 bra 	$L__BB1_53;
	and.b64  	%rd93, %rd11, 16777216;
	setp.eq.s64 	%p59, %rd93, 0;
	selp.f32 	%f348, %f2, %f4, %p59;
	ld.local.f32 	%f349, [%rd12+96];
	add.f32 	%f350, %f348, %f349;
	st.local.f32 	[%rd12+96], %f350;
$L__BB1_53:
	and.b64  	%rd94, %rd10, 33554432;
	setp.eq.s64 	%p60, %rd94, 0;
	@%p60 bra 	$L__BB1_55;
	and.b64  	%rd95, %rd11, 33554432;
	setp.eq.s64 	%p61, %rd95, 0;
	selp.f32 	%f351, %f2, %f4, %p61;
	ld.local.f32 	%f352, [%rd12+100];
	add.f32 	%f353, %f351, %f352;
	st.local.f32 	[%rd12+100], %f353;
$L__BB1_55:
	and.b64  	%rd96, %rd10, 67108864;
	setp.eq.s64 	%p62, %rd96, 0;
	@%p62 bra 	$L__BB1_57;
	and.b64  	%rd97, %rd11, 67108864;
	setp.eq.s64 	%p63, %rd97, 0;
	selp.f32 	%f354, %f2, %f4, %p63;
	ld.local.f32 	%f355, [%rd12+104];
	add.f32 	%f356, %f354, %f355;
	st.local.f32 	[%rd12+104], %f356;
$L__BB1_57:
	and.b64  	%rd98, %rd10, 134217728;
	setp.eq.s64 	%p64, %rd98, 0;
	@%p64 bra 	$L__BB1_59;
	and.b64  	%rd99, %rd11, 134217728;
	setp.eq.s64 	%p65, %rd99, 0;
	selp.f32 	%f357, %f2, %f4, %p65;
	ld.local.f32 	%f358, [%rd12+108];
	add.f32 	%f359, %f357, %f358;
	st.local.f32 	[%rd12+108], %f359;
$L__BB1_59:
	and.b64  	%rd100, %rd10, 268435456;
	setp.eq.s64 	%p66, %rd100, 0;
	@%p66 bra 	$L__BB1_61;
	and.b64  	%rd101, %rd11, 268435456;
	setp.eq.s64 	%p67, %rd101, 0;
	selp.f32 	%f360, %f2, %f4, %p67;
	ld.local.f32 	%f361, [%rd12+112];
	add.f32 	%f362, %f360, %f361;
	st.local.f32 	[%rd12+112], %f362;
$L__BB1_61:
	and.b64  	%rd102, %rd10, 536870912;
	setp.eq.s64 	%p68, %rd102, 0;
	@%p68 bra 	$L__BB1_63;
	and.b64  	%rd103, %rd11, 536870912;
	setp.eq.s64 	%p69, %rd103, 0;
	selp.f32 	%f363, %f2, %f4, %p69;
	ld.local.f32 	%f364, [%rd12+116];
	add.f32 	%f365, %f363, %f364;
	st.local.f32 	[%rd12+116], %f365;
$L__BB1_63:
	and.b64  	%rd104, %rd10, 1073741824;
	setp.eq.s64 	%p70, %rd104, 0;
	@%p70 bra 	$L__BB1_65;
	and.b64  	%rd105, %rd11, 1073741824;
	setp.eq.s64 	%p71, %rd105, 0;
	selp.f32 	%f366, %f2, %f4, %p71;
	ld.local.f32 	%f367, [%rd12+120];
	add.f32 	%f368, %f366, %f367;
	st.local.f32 	[%rd12+120], %f368;
$L__BB1_65:
	and.b64  	%rd106, %rd10, 2147483648;
	setp.eq.s64 	%p72, %rd106, 0;
	@%p72 bra 	$L__BB1_67;
	and.b64  	%rd107, %rd11, 2147483648;
	setp.eq.s64 	%p73, %rd107, 0;
	selp.f32 	%f369, %f2, %f4, %p73;
	ld.local.f32 	%f370, [%rd12+124];
	add.f32 	%f371, %f369, %f370;
	st.local.f32 	[%rd12+124], %f371;
$L__BB1_67:
	and.b64  	%rd108, %rd10, 4294967296;
	setp.eq.s64 	%p74, %rd108, 0;
	@%p74 bra 	$L__BB1_69;
	and.b64  	%rd109, %rd11, 4294967296;
	setp.eq.s64 	%p75, %rd109, 0;
	selp.f32 	%f372, %f2, %f4, %p75;
	ld.local.f32 	%f373, [%rd12+128];
	add.f32 	%f374, %f372, %f373;
	st.local.f32 	[%rd12+128], %f374;
$L__BB1_69:
	and.b64  	%rd110, %rd10, 8589934592;
	setp.eq.s64 	%p76, %rd110, 0;
	@%p76 bra 	$L__BB1_71;
	and.b64  	%rd111, %rd11, 8589934592;
	setp.eq.s64 	%p77, %rd111, 0;
	selp.f32 	%f375, %f2, %f4, %p77;
	ld.local.f32 	%f376, [%rd12+132];
	add.f32 	%f377, %f375, %f376;
	st.local.f32 	[%rd12+132], %f377;
$L__BB1_71:
	and.b64  	%rd112, %rd10, 17179869184;
	setp.eq.s64 	%p78, %rd112, 0;
	@%p78 bra 	$L__BB1_73;
	and.b64  	%rd113, %rd11, 17179869184;
	setp.eq.s64 	%p79, %rd113, 0;
	selp.f32 	%f378, %f2, %f4, %p79;
	ld.local.f32 	%f379, [%rd12+136];
	add.f32 	%f380, %f378, %f379;
	st.local.f32 	[%rd12+136], %f380;
$L__BB1_73:
	and.b64  	%rd114, %rd10, 34359738368;
	setp.eq.s64 	%p80, %rd114, 0;
	@%p80 bra 	$L__BB1_75;
	and.b64  	%rd115, %rd11, 34359738368;
	setp.eq.s64 	%p81, %rd115, 0;
	selp.f32 	%f381, %f2, %f4, %p81;
	ld.local.f32 	%f382, [%rd12+140];
	add.f32 	%f383, %f381, %f382;
	st.local.f32 	[%rd12+140], %f383;
$L__BB1_75:
	and.b64  	%rd116, %rd10, 68719476736;
	setp.eq.s64 	%p82, %rd116, 0;
	@%p82 bra 	$L__BB1_77;
	and.b64  	%rd117, %rd11, 68719476736;
	setp.eq.s64 	%p83, %rd117, 0;
	selp.f32 	%f384, %f2, %f4, %p83;
	ld.local.f32 	%f385, [%rd12+144];
	add.f32 	%f386, %f384, %f385;
	st.local.f32 	[%rd12+144], %f386;
$L__BB1_77:
	and.b64  	%rd118, %rd10, 137438953472;
	setp.eq.s64 	%p84, %rd118, 0;
	@%p84 bra 	$L__BB1_79;
	and.b64  	%rd119, %rd11, 137438953472;
	setp.eq.s64 	%p85, %rd119, 0;
	selp.f32 	%f387, %f2, %f4, %p85;
	ld.local.f32 	%f388, [%rd12+148];
	add.f32 	%f389, %f387, %f388;
	st.local.f32 	[%rd12+148], %f389;
$L__BB1_79:
	and.b64  	%rd120, %rd10, 274877906944;
	setp.eq.s64 	%p86, %rd120, 0;
	@%p86 bra 	$L__BB1_81;
	and.b64  	%rd121, %rd11, 274877906944;
	setp.eq.s64 	%p87, %rd121, 0;
	selp.f32 	%f390, %f2, %f4, %p87;
	ld.local.f32 	%f391, [%rd12+152];
	add.f32 	%f392, %f390, %f391;
	st.local.f32 	[%rd12+152], %f392;
$L__BB1_81:
	and.b64  	%rd122, %rd10, 549755813888;
	setp.eq.s64 	%p88, %rd122, 0;
	@%p88 bra 	$L__BB1_83;
	and.b64  	%rd123, %rd11, 549755813888;
	setp.eq.s64 	%p89, %rd123, 0;
	selp.f32 	%f393, %f2, %f4, %p89;
	ld.local.f32 	%f394, [%rd12+156];
	add.f32 	%f395, %f393, %f394;
	st.local.f32 	[%rd12+156], %f395;
$L__BB1_83:
	and.b64  	%rd124, %rd10, 1099511627776;
	setp.eq.s64 	%p90, %rd124, 0;
	@%p90 bra 	$L__BB1_85;
	and.b64  	%rd125, %rd11, 1099511627776;
	setp.eq.s64 	%p91, %rd125, 0;
	selp.f32 	%f396, %f2, %f4, %p91;
	ld.local.f32 	%f397, [%rd12+160];
	add.f32 	%f398, %f396, %f397;
	st.local.f32 	[%rd12+160], %f398;
$L__BB1_85:
	and.b64  	%rd126, %rd10, 2199023255552;
	setp.eq.s64 	%p92, %rd126, 0;
	@%p92 bra 	$L__BB1_87;
	and.b64  	%rd127, %rd11, 2199023255552;
	setp.eq.s64 	%p93, %rd127, 0;
	selp.f32 	%f399, %f2, %f4, %p93;
	ld.local.f32 	%f400, [%rd12+164];
	add.f32 	%f401, %f399, %f400;
	st.local.f32 	[%rd12+164], %f401;
$L__BB1_87:
	and.b64  	%rd128, %rd10, 4398046511104;
	setp.eq.s64 	%p94, %rd128, 0;
	@%p94 bra 	$L__BB1_89;
	and.b64  	%rd129, %rd11, 4398046511104;
	setp.eq.s64 	%p95, %rd129, 0;
	selp.f32 	%f402, %f2, %f4, %p95;
	ld.local.f32 	%f403, [%rd12+168];
	add.f32 	%f404, %f402, %f403;
	st.local.f32 	[%rd12+168], %f404;
$L__BB1_89:
	and.b64  	%rd130, %rd10, 8796093022208;
	setp.eq.s64 	%p96, %rd130, 0;
	@%p96 bra 	$L__BB1_91;
	and.b64  	%rd131, %rd11, 8796093022208;
	setp.eq.s64 	%p97, %rd131, 0;
	selp.f32 	%f405, %f2, %f4, %p97;
	ld.local.f32 	%f406, [%rd12+172];
	add.f32 	%f407, %f405, %f406;
	st.local.f32 	[%rd12+172], %f407;
$L__BB1_91:
	and.b64  	%rd132, %rd10, 17592186044416;
	setp.eq.s64 	%p98, %rd132, 0;
	@%p98 bra 	$L__BB1_93;
	and.b64  	%rd133, %rd11, 17592186044416;
	setp.eq.s64 	%p99, %rd133, 0;
	selp.f32 	%f408, %f2, %f4, %p99;
	ld.local.f32 	%f409, [%rd12+176];
	add.f32 	%f410, %f408, %f409;
	st.local.f32 	[%rd12+176], %f410;
$L__BB1_93:
	and.b64  	%rd134, %rd10, 35184372088832;
	setp.eq.s64 	%p100, %rd134, 0;
	@%p100 bra 	$L__BB1_95;
	and.b64  	%rd135, %rd11, 35184372088832;
	setp.eq.s64 	%p101, %rd135, 0;
	selp.f32 	%f411, %f2, %f4, %p101;
	ld.local.f32 	%f412, [%rd12+180];
	add.f32 	%f413, %f411, %f412;
	st.local.f32 	[%rd12+180], %f413;
$L__BB1_95:
	and.b64  	%rd136, %rd10, 70368744177664;
	setp.eq.s64 	%p102, %rd136, 0;
	@%p102 bra 	$L__BB1_97;
	and.b64  	%rd137, %rd11, 70368744177664;
	setp.eq.s64 	%p103, %rd137, 0;
	selp.f32 	%f414, %f2, %f4, %p103;
	ld.local.f32 	%f415, [%rd12+184];
	add.f32 	%f416, %f414, %f415;
	st.local.f32 	[%rd12+184], %f416;
$L__BB1_97:
	and.b64  	%rd138, %rd10, 140737488355328;
	setp.eq.s64 	%p104, %rd138, 0;
	@%p104 bra 	$L__BB1_99;
	and.b64  	%rd139, %rd11, 140737488355328;
	setp.eq.s64 	%p105, %rd139, 0;
	selp.f32 	%f417, %f2, %f4, %p105;
	ld.local.f32 	%f418, [%rd12+188];
	add.f32 	%f419, %f417, %f418;
	st.local.f32 	[%rd12+188], %f419;
$L__BB1_99:
	and.b64  	%rd140, %rd10, 281474976710656;
	setp.eq.s64 	%p106, %rd140, 0;
	@%p106 bra 	$L__BB1_101;
	and.b64  	%rd141, %rd11, 281474976710656;
	setp.eq.s64 	%p107, %rd141, 0;
	selp.f32 	%f420, %f2, %f4, %p107;
	ld.local.f32 	%f421, [%rd12+192];
	add.f32 	%f422, %f420, %f421;
	st.local.f32 	[%rd12+192], %f422;
$L__BB1_101:
	and.b64  	%rd142, %rd10, 562949953421312;
	setp.eq.s64 	%p108, %rd142, 0;
	@%p108 bra 	$L__BB1_103;
	and.b64  	%rd143, %rd11, 562949953421312;
	setp.eq.s64 	%p109, %rd143, 0;
	selp.f32 	%f423, %f2, %f4, %p109;
	ld.local.f32 	%f424, [%rd12+196];
	add.f32 	%f425, %f423, %f424;
	st.local.f32 	[%rd12+196], %f425;
$L__BB1_103:
	and.b64  	%rd144, %rd10, 1125899906842624;
	setp.eq.s64 	%p110, %rd144, 0;
	@%p110 bra 	$L__BB1_105;
	and.b64  	%rd145, %rd11, 1125899906842624;
	setp.eq.s64 	%p111, %rd145, 0;
	selp.f32 	%f426, %f2, %f4, %p111;
	ld.local.f32 	%f427, [%rd12+200];
	add.f32 	%f428, %f426, %f427;
	st.local.f32 	[%rd12+200], %f428;
$L__BB1_105:
	and.b64  	%rd146, %rd10, 2251799813685248;
	setp.eq.s64 	%p112, %rd146, 0;
	@%p112 bra 	$L__BB1_107;
	and.b64  	%rd147, %rd11, 2251799813685248;
	setp.eq.s64 	%p113, %rd147, 0;
	selp.f32 	%f429, %f2, %f4, %p113;
	ld.local.f32 	%f430, [%rd12+204];
	add.f32 	%f431, %f429, %f430;
	st.local.f32 	[%rd12+204], %f431;
$L__BB1_107:
	and.b64  	%rd148, %rd10, 4503599627370496;
	setp.eq.s64 	%p114, %rd148, 0;
	@%p114 bra 	$L__BB1_109;
	and.b64  	%rd149, %rd11, 4503599627370496;
	setp.eq.s64 	%p115, %rd149, 0;
	selp.f32 	%f432, %f2, %f4, %p115;
	ld.local.f32 	%f433, [%rd12+208];
	add.f32 	%f434, %f432, %f433;
	st.local.f32 	[%rd12+208], %f434;
$L__BB1_109:
	and.b64  	%rd150, %rd10, 9007199254740992;
	setp.eq.s64 	%p116, %rd150, 0;
	@%p116 bra 	$L__BB1_111;
	and.b64  	%rd151, %rd11, 9007199254740992;
	setp.eq.s64 	%p117, %rd151, 0;
	selp.f32 	%f435, %f2, %f4, %p117;
	ld.local.f32 	%f436, [%rd12+212];
	add.f32 	%f437, %f435, %f436;
	st.local.f32 	[%rd12+212], %f437;
$L__BB1_111:
	and.b64  	%rd152, %rd10, 18014398509481984;
	setp.eq.s64 	%p118, %rd152, 0;
	@%p118 bra 	$L__BB1_113;
	and.b64  	%rd153, %rd11, 18014398509481984;
	setp.eq.s64 	%p119, %rd153, 0;
	selp.f32 	%f438, %f2, %f4, %p119;
	ld.local.f32 	%f439, [%rd12+216];
	add.f32 	%f440, %f438, %f439;
	st.local.f32 	[%rd12+216], %f440;
$L__BB1_113:
	and.b64  	%rd154, %rd10, 36028797018963968;
	setp.eq.s64 	%p120, %rd154, 0;
	@%p120 bra 	$L__BB1_115;
	and.b64  	%rd155, %rd11, 36028797018963968;
	setp.eq.s64 	%p121, %rd155, 0;
	selp.f32 	%f441, %f2, %f4, %p121;
	ld.local.f32 	%f442, [%rd12+220];
	add.f32 	%f443, %f441, %f442;
	st.local.f32 	[%rd12+220], %f443;
$L__BB1_115:
	and.b64  	%rd156, %rd10, 72057594037927936;
	setp.eq.s64 	%p122, %rd156, 0;
	@%p122 bra 	$L__BB1_117;
	and.b64  	%rd157, %rd11, 72057594037927936;
	setp.eq.s64 	%p123, %rd157, 0;
	selp.f32 	%f444, %f2, %f4, %p123;
	ld.local.f32 	%f445, [%rd12+224];
	add.f32 	%f446, %f444, %f445;
	st.local.f32 	[%rd12+224], %f446;
$L__BB1_117:
	and.b64  	%rd158, %rd10, 144115188075855872;
	setp.eq.s64 	%p124, %rd158, 0;
	@%p124 bra 	$L__BB1_119;
	and.b64  	%rd159, %rd11, 144115188075855872;
	setp.eq.s64 	%p125, %rd159, 0;
	selp.f32 	%f447, %f2, %f4, %p125;
	ld.local.f32 	%f448, [%rd12+228];
	add.f32 	%f449, %f447, %f448;
	st.local.f32 	[%rd12+228], %f449;
$L__BB1_119:
	and.b64  	%rd160, %rd10, 288230376151711744;
	setp.eq.s64 	%p126, %rd160, 0;
	@%p126 bra 	$L__BB1_121;
	and.b64  	%rd161, %rd11, 288230376151711744;
	setp.eq.s64 	%p127, %rd161, 0;
	selp.f32 	%f450, %f2, %f4, %p127;
	ld.local.f32 	%f451, [%rd12+232];
	add.f32 	%f452, %f450, %f451;
	st.local.f32 	[%rd12+232], %f452;
$L__BB1_121:
	and.b64  	%rd162, %rd10, 576460752303423488;
	setp.eq.s64 	%p128, %rd162, 0;
	@%p128 bra 	$L__BB1_123;
	and.b64  	%rd163, %rd11, 576460752303423488;
	setp.eq.s64 	%p129, %rd163, 0;
	selp.f32 	%f453, %f2, %f4, %p129;
	ld.local.f32 	%f454, [%rd12+236];
	add.f32 	%f455, %f453, %f454;
	st.local.f32 	[%rd12+236], %f455;
$L__BB1_123:
	and.b64  	%rd164, %rd10, 1152921504606846976;
	setp.eq.s64 	%p130, %rd164, 0;
	@%p130 bra 	$L__BB1_125;
	and.b64  	%rd165, %rd11, 1152921504606846976;
	setp.eq.s64 	%p131, %rd165, 0;
	selp.f32 	%f456, %f2, %f4, %p131;
	ld.local.f32 	%f457, [%rd12+240];
	add.f32 	%f458, %f456, %f457;
	st.local.f32 	[%rd12+240], %f458;
$L__BB1_125:
	and.b64  	%rd166, %rd10, 2305843009213693952;
	setp.eq.s64 	%p132, %rd166, 0;
	@%p132 bra 	$L__BB1_127;
	and.b64  	%rd167, %rd11, 2305843009213693952;
	setp.eq.s64 	%p133, %rd167, 0;
	selp.f32 	%f459, %f2, %f4, %p133;
	ld.local.f32 	%f460, [%rd12+244];
	add.f32 	%f461, %f459, %f460;
	st.local.f32 	[%rd12+244], %f461;
$L__BB1_127:
	and.b64  	%rd168, %rd10, 4611686018427387904;
	setp.eq.s64 	%p134, %rd168, 0;
	@%p134 bra 	$L__BB1_129;
	and.b64  	%rd169, %rd11, 4611686018427387904;
	setp.eq.s64 	%p135, %rd169, 0;
	selp.f32 	%f462, %f2, %f4, %p135;
	ld.local.f32 	%f463, [%rd12+248];
	add.f32 	%f464, %f462, %f463;
	st.local.f32 	[%rd12+248], %f464;
$L__BB1_129:
	setp.gt.s64 	%p136, %rd10, -1;
	@%p136 bra 	$L__BB1_131;
	setp.lt.s64 	%p137, %rd11, 0;
	selp.f32 	%f465, %f4, %f2, %p137;
	ld.local.f32 	%f466, [%rd12+252];
	add.f32 	%f467, %f465, %f466;
	st.local.f32 	[%rd12+252], %f467;
$L__BB1_131:
	mov.b32 	%r31, 1;
	mov.pred 	%p140, 0;
	@%p1 bra 	$L__BB1_3;
	add.s32 	%r30, %r30, 1;
	setp.ne.s32 	%p139, %r30, %r5;
	@%p139 bra 	$L__BB1_2;
	ld.local.v4.f32 	{%f724, %f723, %f722, %f721}, [%rd1];
	ld.local.v4.f32 	{%f720, %f719, %f718, %f717}, [%rd1+16];
	ld.local.v4.f32 	{%f716, %f715, %f714, %f713}, [%rd1+32];
	ld.local.v4.f32 	{%f712, %f711, %f710, %f709}, [%rd1+48];
	ld.local.v4.f32 	{%f708, %f707, %f706, %f705}, [%rd1+64];
	ld.local.v4.f32 	{%f704, %f703, %f702, %f701}, [%rd1+80];
	ld.local.v4.f32 	{%f700, %f699, %f698, %f697}, [%rd1+96];
	ld.local.v4.f32 	{%f696, %f695, %f694, %f693}, [%rd1+112];
	ld.local.v4.f32 	{%f692, %f691, %f690, %f689}, [%rd1+128];
	ld.local.v4.f32 	{%f688, %f687, %f686, %f685}, [%rd1+144];
	ld.local.v4.f32 	{%f684, %f683, %f682, %f681}, [%rd1+160];
	ld.local.v4.f32 	{%f680, %f679, %f678, %f677}, [%rd1+176];
	ld.local.v4.f32 	{%f676, %f675, %f674, %f673}, [%rd1+192];
	ld.local.v4.f32 	{%f672, %f671, %f670, %f669}, [%rd1+208];
	ld.local.v4.f32 	{%f668, %f667, %f666, %f665}, [%rd1+224];
	ld.local.v4.f32 	{%f664, %f663, %f662, %f661}, [%rd1+240];
	ld.local.v4.f32 	{%f660, %f659, %f658, %f657}, [%rd1+256];
	ld.local.v4.f32 	{%f656, %f655, %f654, %f653}, [%rd1+272];
	ld.local.v4.f32 	{%f652, %f651, %f650, %f649}, [%rd1+288];
	ld.local.v4.f32 	{%f648, %f647, %f646, %f645}, [%rd1+304];
	ld.local.v4.f32 	{%f644, %f643, %f642, %f641}, [%rd1+320];
	ld.local.v4.f32 	{%f640, %f639, %f638, %f637}, [%rd1+336];
	ld.local.v4.f32 	{%f636, %f635, %f634, %f633}, [%rd1+352];
	ld.local.v4.f32 	{%f632, %f631, %f630, %f629}, [%rd1+368];
	ld.local.v4.f32 	{%f628, %f627, %f626, %f625}, [%rd1+384];
	ld.local.v4.f32 	{%f624, %f623, %f622, %f621}, [%rd1+400];
	ld.local.v4.f32 	{%f620, %f619, %f618, %f617}, [%rd1+416];
	ld.local.v4.f32 	{%f616, %f615, %f614, %f613}, [%rd1+432];
	ld.local.v4.f32 	{%f612, %f611, %f610, %f609}, [%rd1+448];
	ld.local.v4.f32 	{%f608, %f607, %f606, %f605}, [%rd1+464];
	ld.local.v4.f32 	{%f604, %f603, %f602, %f601}, [%rd1+480];
	ld.local.v4.f32 	{%f600, %f599, %f598, %f597}, [%rd1+496];
$L__BB1_134:
	ld.param.u64 	%rd171, [_Z9kv_decodePKyS0_S0_S0_S0_S0_Pfi_param_6];
	cvta.to.global.u64 	%rd170, %rd171;
	div.rn.f32 	%f468, %f724, %f725;
	st.global.f32 	[%rd170], %f468;
	div.rn.f32 	%f469, %f723, %f725;
	st.global.f32 	[%rd170+4], %f469;
	div.rn.f32 	%f470, %f722, %f725;
	st.global.f32 	[%rd170+8], %f470;
	div.rn.f32 	%f471, %f721, %f725;
	st.global.f32 	[%rd170+12], %f471;
	div.rn.f32 	%f472, %f720, %f725;
	st.global.f32 	[%rd170+16], %f472;
	div.rn.f32 	%f473, %f719, %f725;
	st.global.f32 	[%rd170+20], %f473;
	div.rn.f32 	%f474, %f718, %f725;
	st.global.f32 	[%rd170+24], %f474;
	div.rn.f32 	%f475, %f717, %f725;
	st.global.f32 	[%rd170+28], %f475;
	div.rn.f32 	%f476, %f716, %f725;
	st.global.f32 	[%rd170+32], %f476;
	div.rn.f32 	%f477, %f715, %f725;
	st.global.f32 	[%rd170+36], %f477;
	div.rn.f32 	%f478, %f714, %f725;
	st.global.f32 	[%rd170+40], %f478;
	div.rn.f32 	%f479, %f713, %f725;
	st.global.f32 	[%rd170+44], %f479;
	div.rn.f32 	%f480, %f712, %f725;
	st.global.f32 	[%rd170+48], %f480;
	div.rn.f32 	%f481, %f711, %f725;
	st.global.f32 	[%rd170+52], %f481;
	div.rn.f32 	%f482, %f710, %f725;
	st.global.f32 	[%rd170+56], %f482;
	div.rn.f32 	%f483, %f709, %f725;
	st.global.f32 	[%rd170+60], %f483;
	div.rn.f32 	%f484, %f708, %f725;
	st.global.f32 	[%rd170+64], %f484;
	div.rn.f32 	%f485, %f707, %f725;
	st.global.f32 	[%rd170+68], %f485;
	div.rn.f32 	%f486, %f706, %f725;
	st.global.f32 	[%rd170+72], %f486;
	div.rn.f32 	%f487, %f705, %f725;
	st.global.f32 	[%rd170+76], %f487;
	div.rn.f32 	%f488, %f704, %f725;
	st.global.f32 	[%rd170+80], %f488;
	div.rn.f32 	%f489, %f703, %f725;
	st.global.f32 	[%rd170+84], %f489;
	div.rn.f32 	%f490, %f702, %f725;
	st.global.f32 	[%rd170+88], %f490;
	div.rn.f32 	%f491, %f701, %f725;
	st.global.f32 	[%rd170+92], %f491;
	div.rn.f32 	%f492, %f700, %f725;
	st.global.f32 	[%rd170+96], %f492;
	div.rn.f32 	%f493, %f699, %f725;
	st.global.f32 	[%rd170+100], %f493;
	div.rn.f32 	%f494, %f698, %f725;
	st.global.f32 	[%rd170+104], %f494;
	div.rn.f32 	%f495, %f697, %f725;
	st.global.f32 	[%rd170+108], %f495;
	div.rn.f32 	%f496, %f696, %f725;
	st.global.f32 	[%rd170+112], %f496;
	div.rn.f32 	%f497, %f695, %f725;
	st.global.f32 	[%rd170+116], %f497;
	div.rn.f32 	%f498, %f694, %f725;
	st.global.f32 	[%rd170+120], %f498;
	div.rn.f32 	%f499, %f693, %f725;
	st.global.f32 	[%rd170+124], %f499;
	div.rn.f32 	%f500, %f692, %f725;
	st.global.f32 	[%rd170+128], %f500;
	div.rn.f32 	%f501, %f691, %f725;
	st.global.f32 	[%rd170+132], %f501;
	div.rn.f32 	%f502, %f690, %f725;
	st.global.f32 	[%rd170+136], %f502;
	div.rn.f32 	%f503, %f689, %f725;
	st.global.f32 	[%rd170+140], %f503;
	div.rn.f32 	%f504, %f688, %f725;
	st.global.f32 	[%rd170+144], %f504;
	div.rn.f32 	%f505, %f687, %f725;
	st.global.f32 	[%rd170+148], %f505;
	div.rn.f32 	%f506, %f686, %f725;
	st.global.f32 	[%rd170+152], %f506;
	div.rn.f32 	%f507, %f685, %f725;
	st.global.f32 	[%rd170+156], %f507;
	div.rn.f32 	%f508, %f684, %f725;
	st.global.f32 	[%rd170+160], %f508;
	div.rn.f32 	%f509, %f683, %f725;
	st.global.f32 	[%rd170+164], %f509;
	div.rn.f32 	%f510, %f682, %f725;
	st.global.f32 	[%rd170+168], %f510;
	div.rn.f32 	%f511, %f681, %f725;
	st.global.f32 	[%rd170+172], %f511;
	div.rn.f32 	%f512, %f680, %f725;
	st.global.f32 	[%rd170+176], %f512;
	div.rn.f32 	%f513, %f679, %f725;
	st.global.f32 	[%rd170+180], %f513;
	div.rn.f32 	%f514, %f678, %f725;
	st.global.f32 	[%rd170+184], %f514;
	div.rn.f32 	%f515, %f677, %f725;
	st.global.f32 	[%rd170+188], %f515;
	div.rn.f32 	%f516, %f676, %f725;
	st.global.f32 	[%rd170+192], %f516;
	div.rn.f32 	%f517, %f675, %f725;
	st.global.f32 	[%rd170+196], %f517;
	div.rn.f32 	%f518, %f674, %f725;
	st.global.f32 	[%rd170+200], %f518;
	div.rn.f32 	%f519, %f673, %f725;
	st.global.f32 	[%rd170+204], %f519;
	div.rn.f32 	%f520, %f672, %f725;
	st.global.f32 	[%rd170+208], %f520;
	div.rn.f32 	%f521, %f671, %f725;
	st.global.f32 	[%rd170+212], %f521;
	div.rn.f32 	%f522, %f670, %f725;
	st.global.f32 	[%rd170+216], %f522;
	div.rn.f32 	%f523, %f669, %f725;
	st.global.f32 	[%rd170+220], %f523;
	div.rn.f32 	%f524, %f668, %f725;
	st.global.f32 	[%rd170+224], %f524;
	div.rn.f32 	%f525, %f667, %f725;
	st.global.f32 	[%rd170+228], %f525;
	div.rn.f32 	%f526, %f666, %f725;
	st.global.f32 	[%rd170+232], %f526;
	div.rn.f32 	%f527, %f665, %f725;
	st.global.f32 	[%rd170+236], %f527;
	div.rn.f32 	%f528, %f664, %f725;
	st.global.f32 	[%rd170+240], %f528;
	div.rn.f32 	%f529, %f663, %f725;
	st.global.f32 	[%rd170+244], %f529;
	div.rn.f32 	%f530, %f662, %f725;
	st.global.f32 	[%rd170+248], %f530;
	div.rn.f32 	%f531, %f661, %f725;
	st.global.f32 	[%rd170+252], %f531;
	div.rn.f32 	%f532, %f660, %f725;
	st.global.f32 	[%rd170+256], %f532;
	div.rn.f32 	%f533, %f659, %f725;
	st.global.f32 	[%rd170+260], %f533;
	div.rn.f32 	%f534, %f658, %f725;
	st.global.f32 	[%rd170+264], %f534;
	div.rn.f32 	%f535, %f657, %f725;
	st.global.f32 	[%rd170+268], %f535;
	div.rn.f32 	%f536, %f656, %f725;
	st.global.f32 	[%rd170+272], %f536;
	div.rn.f32 	%f537, %f655, %f725;
	st.global.f32 	[%rd170+276], %f537;
	div.rn.f32 	%f538, %f654, %f725;
	st.global.f32 	[%rd170+280], %f538;
	div.rn.f32 	%f539, %f653, %f725;
	st.global.f32 	[%rd170+284], %f539;
	div.rn.f32 	%f540, %f652, %f725;
	st.global.f32 	[%rd170+288], %f540;
	div.rn.f32 	%f541, %f651, %f725;
	st.global.f32 	[%rd170+292], %f541;
	div.rn.f32 	%f542, %f650, %f725;
	st.global.f32 	[%rd170+296], %f542;
	div.rn.f32 	%f543, %f649, %f725;
	st.global.f32 	[%rd170+300], %f543;
	div.rn.f32 	%f544, %f648, %f725;
	st.global.f32 	[%rd170+304], %f544;
	div.rn.f32 	%f545, %f647, %f725;
	st.global.f32 	[%rd170+308], %f545;
	div.rn.f32 	%f546, %f646, %f725;
	st.global.f32 	[%rd170+312], %f546;
	div.rn.f32 	%f547, %f645, %f725;
	st.global.f32 	[%rd170+316], %f547;
	div.rn.f32 	%f548, %f644, %f725;
	st.global.f32 	[%rd170+320], %f548;
	div.rn.f32 	%f549, %f643, %f725;
	st.global.f32 	[%rd170+324], %f549;
	div.rn.f32 	%f550, %f642, %f725;
	st.global.f32 	[%rd170+328], %f550;
	div.rn.f32 	%f551, %f641, %f725;
	st.global.f32 	[%rd170+332], %f551;
	div.rn.f32 	%f552, %f640, %f725;
	st.global.f32 	[%rd170+336], %f552;
	div.rn.f32 	%f553, %f639, %f725;
	st.global.f32 	[%rd170+340], %f553;
	div.rn.f32 	%f554, %f638, %f725;
	st.global.f32 	[%rd170+344], %f554;
	div.rn.f32 	%f555, %f637, %f725;
	st.global.f32 	[%rd170+348], %f555;
	div.rn.f32 	%f556, %f636, %f725;
	st.global.f32 	[%rd170+352], %f556;
	div.rn.f32 	%f557, %f635, %f725;
	st.global.f32 	[%rd170+356], %f557;
	div.rn.f32 	%f558, %f634, %f725;
	st.global.f32 	[%rd170+360], %f558;
	div.rn.f32 	%f559, %f633, %f725;
	st.global.f32 	[%rd170+364], %f559;
	div.rn.f32 	%f560, %f632, %f725;
	st.global.f32 	[%rd170+368], %f560;
	div.rn.f32 	%f561, %f631, %f725;
	st.global.f32 	[%rd170+372], %f561;
	div.rn.f32 	%f562, %f630, %f725;
	st.global.f32 	[%rd170+376], %f562;
	div.rn.f32 	%f563, %f629, %f725;
	st.global.f32 	[%rd170+380], %f563;
	div.rn.f32 	%f564, %f628, %f725;
	st.global.f32 	[%rd170+384], %f564;
	div.rn.f32 	%f565, %f627, %f725;
	st.global.f32 	[%rd170+388], %f565;
	div.rn.f32 	%f566, %f626, %f725;
	st.global.f32 	[%rd170+392], %f566;
	div.rn.f32 	%f567, %f625, %f725;
	st.global.f32 	[%rd170+396], %f567;
	div.rn.f32 	%f568, %f624, %f725;
	st.global.f32 	[%rd170+400], %f568;
	div.rn.f32 	%f569, %f623, %f725;
	st.global.f32 	[%rd170+404], %f569;
	div.rn.f32 	%f570, %f622, %f725;
	st.global.f32 	[%rd170+408], %f570;
	div.rn.f32 	%f571, %f621, %f725;
	st.global.f32 	[%rd170+412], %f571;
	div.rn.f32 	%f572, %f620, %f725;
	st.global.f32 	[%rd170+416], %f572;
	div.rn.f32 	%f573, %f619, %f725;
	st.global.f32 	[%rd170+420], %f573;
	div.rn.f32 	%f574, %f618, %f725;
	st.global.f32 	[%rd170+424], %f574;
	div.rn.f32 	%f575, %f617, %f725;
	st.global.f32 	[%rd170+428], %f575;
	div.rn.f32 	%f576, %f616, %f725;
	st.global.f32 	[%rd170+432], %f576;
	div.rn.f32 	%f577, %f615, %f725;
	st.global.f32 	[%rd170+436], %f577;
	div.rn.f32 	%f578, %f614, %f725;
	st.global.f32 	[%rd170+440], %f578;
	div.rn.f32 	%f579, %f613, %f725;
	st.global.f32 	[%rd170+444], %f579;
	div.rn.f32 	%f580, %f612, %f725;
	st.global.f32 	[%rd170+448], %f580;
	div.rn.f32 	%f581, %f611, %f725;
	st.global.f32 	[%rd170+452], %f581;
	div.rn.f32 	%f582, %f610, %f725;
	st.global.f32 	[%rd170+456], %f582;
	div.rn.f32 	%f583, %f609, %f725;
	st.global.f32 	[%rd170+460], %f583;
	div.rn.f32 	%f584, %f608, %f725;
	st.global.f32 	[%rd170+464], %f584;
	div.rn.f32 	%f585, %f607, %f725;
	st.global.f32 	[%rd170+468], %f585;
	div.rn.f32 	%f586, %f606, %f725;
	st.global.f32 	[%rd170+472], %f586;
	div.rn.f32 	%f587, %f605, %f725;
	st.global.f32 	[%rd170+476], %f587;
	div.rn.f32 	%f588, %f604, %f725;
	st.global.f32 	[%rd170+480], %f588;
	div.rn.f32 	%f589, %f603, %f725;
	st.global.f32 	[%rd170+484], %f589;
	div.rn.f32 	%f590, %f602, %f725;
	st.global.f32 	[%rd170+488], %f590;
	div.rn.f32 	%f591, %f601, %f725;
	st.global.f32 	[%rd170+492], %f591;
	div.rn.f32 	%f592, %f600, %f725;
	st.global.f32 	[%rd170+496], %f592;
	div.rn.f32 	%f593, %f599, %f725;
	st.global.f32 	[%rd170+500], %f593;
	div.rn.f32 	%f594, %f598, %f725;
	st.global.f32 	[%rd170+504], %f594;
	div.rn.f32 	%f595, %f597, %f725;
	st.global.f32 	[%rd170+508], %f595;
	ret;

}
	// .globl	_Z11backward_dVPKfS0_Pf
.visible .entry _Z11backward_dVPKfS0_Pf(
	.param .u64 .ptr .align 1 _Z11backward_dVPKfS0_Pf_param_0,
	.param .u64 .ptr .align 1 _Z11backward_dVPKfS0_Pf_param_1,
	.param .u64 .ptr .align 1 _Z11backward_dVPKfS0_Pf_param_2
)
{
	.reg .pred 	%p<3>;
	.reg .b32 	%r<17>;
	.reg .b32 	%f<52>;
	.reg .b64 	%rd<16>;

	ld.param.u64 	%rd5, [_Z11backward_dVPKfS0_Pf_param_0];
	ld.param.u64 	%rd6, [_Z11backward_dVPKfS0_Pf_param_1];
	ld.param.u64 	%rd7, [_Z11backward_dVPKfS0_Pf_param_2];
	mov.u32 	%r7, %ctaid.x;
	mov.u32 	%r8, %ntid.x;
	mov.u32 	%r9, %tid.x;
	mad.lo.s32 	%r1, %r7, %r8, %r9;
	setp.gt.s32 	%p1, %r1, 262143;
	@%p1 bra 	$L__BB2_4;
	shr.s32 	%r11, %r1, 31;
	shr.u32 	%r12, %r11, 25;
	add.s32 	%r13, %r1, %r12;
	and.b32  	%r14, %r13, -128;
	sub.s32 	%r15, %r1, %r14;
	cvta.to.global.u64 	%rd8, %rd6;
	add.s64 	%rd15, %rd8, 32;
	cvta.to.global.u64 	%rd9, %rd5;
	add.s64 	%rd2, %rd9, 4096;
	mov.f32 	%f51, 0f00000000;
	mov.b32 	%r16, 0;
$L__BB2_2:
	mul.wide.s32 	%rd10, %r15, 4;
	add.s64 	%rd11, %rd2, %rd10;
	ld.global.f32 	%f4, [%rd15+-32];
	ld.global.f32 	%f5, [%rd11+-4096];
	fma.rn.f32 	%f6, %f4, %f5, %f51;
	ld.global.f32 	%f7, [%rd15+-28];
	ld.global.f32 	%f8, [%rd11+-3584];
	fma.rn.f32 	%f9, %f7, %f8, %f6;
	ld.global.f32 	%f10, [%rd15+-24];
	ld.global.f32 	%f11, [%rd11+-3072];
	fma.rn.f32 	%f12, %f10, %f11, %f9;
	ld.global.f32 	%f13, [%rd15+-20];
	ld.global.f32 	%f14, [%rd11+-2560];
	fma.rn.f32 	%f15, %f13, %f14, %f12;
	ld.global.f32 	%f16, [%rd15+-16];
	ld.global.f32 	%f17, [%rd11+-2048];
	fma.rn.f32 	%f18, %f16, %f17, %f15;
	ld.global.f32 	%f19, [%rd15+-12];
	ld.global.f32 	%f20, [%rd11+-1536];
	fma.rn.f32 	%f21, %f19, %f20, %f18;
	ld.global.f32 	%f22, [%rd15+-8];
	ld.global.f32 	%f23, [%rd11+-1024];
	fma.rn.f32 	%f24, %f22, %f23, %f21;
	ld.global.f32 	%f25, [%rd15+-4];
	ld.global.f32 	%f26, [%rd11+-512];
	fma.rn.f32 	%f27, %f25, %f26, %f24;
	ld.global.f32 	%f28, [%rd15];
	ld.global.f32 	%f29, [%rd11];
	fma.rn.f32 	%f30, %f28, %f29, %f27;
	ld.global.f32 	%f31, [%rd15+4];
	ld.global.f32 	%f32, [%rd11+512];
	fma.rn.f32 	%f33, %f31, %f32, %f30;
	ld.global.f32 	%f34, [%rd15+8];
	ld.global.f32 	%f35, [%rd11+1024];
	fma.rn.f32 	%f36, %f34, %f35, %f33;
	ld.global.f32 	%f37, [%rd15+12];
	ld.global.f32 	%f38, [%rd11+1536];
	fma.rn.f32 	%f39, %f37, %f38, %f36;
	ld.global.f32 	%f40, [%rd15+16];
	ld.global.f32 	%f41, [%rd11+2048];
	fma.rn.f32 	%f42, %f40, %f41, %f39;
	ld.global.f32 	%f43, [%rd15+20];
	ld.global.f32 	%f44, [%rd11+2560];
	fma.rn.f32 	%f45, %f43, %f44, %f42;
	ld.global.f32 	%f46, [%rd15+24];
	ld.global.f32 	%f47, [%rd11+3072];
	fma.rn.f32 	%f48, %f46, %f47, %f45;
	ld.global.f32 	%f49, [%rd15+28];
	ld.global.f32 	%f50, [%rd11+3584];
	fma.rn.f32 	%f51, %f49, %f50, %f48;
	add.s32 	%r16, %r16, 16;
	add.s64 	%rd15, %rd15, 64;
	add.s32 	%r15, %r15, 2048;
	setp.ne.s32 	%p2, %r16, 2048;
	@%p2 bra 	$L__BB2_2;
	cvta.to.global.u64 	%rd12, %rd7;
	mul.wide.s32 	%rd13, %r1, 4;
	add.s64 	%rd14, %rd12, %rd13;
	st.global.f32 	[%rd14], %f51;
$L__BB2_4:
	ret;

}
	// .globl	_Z11backward_dQPfPKf
.visible .entry _Z11backward_dQPfPKf(
	.param .u64 .ptr .align 1 _Z11backward_dQPfPKf_param_0,
	.param .u64 .ptr .align 1 _Z11backward_dQPfPKf_param_1
)
{
	.reg .pred 	%p<2>;
	.reg .b32 	%r<5>;
	.reg .b32 	%f<3>;
	.reg .b64 	%rd<8>;

	ld.param.u64 	%rd1, [_Z11backward_dQPfPKf_param_0];
	ld.param.u64 	%rd2, [_Z11backward_dQPfPKf_param_1];
	mov.u32 	%r2, %ctaid.x;
	mov.u32 	%r3, %ntid.x;
	mov.u32 	%r4, %tid.x;
	mad.lo.s32 	%r1, %r2, %r3, %r4;
	setp.gt.s32 	%p1, %r1, 262143;
	@%p1 bra 	$L__BB3_2;
	cvta.to.global.u64 	%rd3, %rd2;
	cvta.to.global.u64 	%rd4, %rd1;
	mul.wide.s32 	%rd5, %r1, 4;
	add.s64 	%rd6, %rd3, %rd5;
	ld.global.f32 	%f1, [%rd6];
	mul.f32 	%f2, %f1, 0f3F000000;
	add.s64 	%rd7, %rd4, %rd5;
	st.global.f32 	[%rd7], %f2;
$L__BB3_2:
	ret;

}
	// .globl	_Z11backward_dKPfPKf
.visible .entry _Z11backward_dKPfPKf(
	.param .u64 .ptr .align 1 _Z11backward_dKPfPKf_param_0,
	.param .u64 .ptr .align 1 _Z11backward_dKPfPKf_param_1
)
{
	.reg .pred 	%p<2>;
	.reg .b32 	%r<5>;
	.reg .b32 	%f<3>;
	.reg .b64 	%rd<8>;

	ld.param.u64 	%rd1, [_Z11backward_dKPfPKf_param_0];
	ld.param.u64 	%rd2, [_Z11backward_dKPfPKf_param_1];
	mov.u32 	%r2, %ctaid.x;
	mov.u32 	%r3, %ntid.x;
	mov.u32 	%r4, %tid.x;
	mad.lo.s32 	%r1, %r2, %r3, %r4;
	setp.gt.s32 	%p1, %r1, 262143;
	@%p1 bra 	$L__BB4_2;
	cvta.to.global.u64 	%rd3, %rd2;
	cvta.to.global.u64 	%rd4, %rd1;
	mul.wide.s32 	%rd5, %r1, 4;
	add.s64 	%rd6, %rd3, %rd5;
	ld.global.f32 	%f1, [%rd6];
	mul.f32 	%f2, %f1, 0f3F000000;
	add.s64 	%rd7, %rd4, %rd5;
	st.global.f32 	[%rd7], %f2;
$L__BB4_2:
	ret;

}


// ===== COMPILED SASS (sm_100) =====

	.target	sm_100

	.elftype	@"ET_EXEC"


//--------------------- .note.nv.tkinfo           --------------------------
	.section	.note.nv.tkinfo,"",@"SHT_NOTE"
	.sectionflags	@"SHF_NOTE_NV_TKINFO"
	.tkinfo
        /*0018*/ 	.word	0x00000002
        /*0030*/ 	.string	""
        /*0030*/ 	.string	"ptxas"
        /*0030*/ 	.string	"Cuda compilation tools, release 13.0, V13.0.88"
        /*0030*/ 	.string	"Build cuda_13.0.r13.0/compiler.36424714_0"
        /*0030*/ 	.string	"-arch sm_100 -m 64 "



//--------------------- .note.nv.cuinfo           --------------------------
	.section	.note.nv.cuinfo,"",@"SHT_NOTE"
	.sectionflags	@"SHF_NOTE_NV_CUINFO"
        /*0018*/ 	.short	0x0002
        /*001a*/ 	.short	0x0064
        /*001c*/ 	.short	0x0082
	.zero		2


//--------------------- .nv.info                  --------------------------
	.section	.nv.info,"",@"SHT_CUDA_INFO"
	.align	4


	//----- nvinfo : EIATTR_REGCOUNT
	.align		4
        /*0000*/ 	.byte	0x04, 0x2f
        /*0002*/ 	.short	(.L_1 - .L_0)
	.align		4
.L_0:
        /*0004*/ 	.word	index@(_Z16persistent_flashPKyS0_S0_S0_S0_S0_Pf)
        /*0008*/ 	.word	0x00000028


	//----- nvinfo : EIATTR_FRAME_SIZE
	.align		4
.L_1:
        /*000c*/ 	.byte	0x04, 0x11
        /*000e*/ 	.short	(.L_3 - .L_2)
	.align		4
.L_2:
        /*0010*/ 	.word	index@($__internal_1_$__cuda_sm20_rcp_rn_f32_slowpath)
        /*0014*/ 	.word	0x00000200


	//----- nvinfo : EIATTR_FRAME_SIZE
	.align		4
.L_3:
        /*0018*/ 	.byte	0x04, 0x11
        /*001a*/ 	.short	(.L_5 - .L_4)
	.align		4
.L_4:
        /*001c*/ 	.word	index@(_Z16persistent_flashPKyS0_S0_S0_S0_S0_Pf)
        /*0020*/ 	.word	0x00000200


	//----- nvinfo : EIATTR_REGCOUNT
	.align		4
.L_5:
        /*0024*/ 	.byte	0x04, 0x2f
        /*0026*/ 	.short	(.L_7 - .L_6)
	.align		4
.L_6:
        /*0028*/ 	.word	index@(_Z9kv_decodePKyS0_S0_S0_S0_S0_Pfi)
        /*002c*/ 	.word	0x0000008f


	//----- nvinfo : EIATTR_FRAME_SIZE
	.align		4
.L_7:
        /*0030*/ 	.byte	0x04, 0x11
        /*0032*/ 	.short	(.L_9 - .L_8)
	.align		4
.L_8:
        /*0034*/ 	.word	index@($__internal_0_$__cuda_sm3x_div_rn_noftz_f32_slowpath)
        /*0038*/ 	.word	0x00000200


	//----- nvinfo : EIATTR_FRAME_SIZE
	.align		4
.L_9:
        /*003c*/ 	.byte	0x04, 0x11
        /*003e*/ 	.short	(.L_11 - .L_10)
	.align		4
.L_10:
        /*0040*/ 	.word	index@(_Z9kv_decodePKyS0_S0_S0_S0_S0_Pfi)
        /*0044*/ 	.word	0x00000200


	//----- nvinfo : EIATTR_REGCOUNT
	.align		4
.L_11:
        /*0048*/ 	.byte	0x04, 0x2f
        /*004a*/ 	.short	(.L_13 - .L_12)
	.align		4
.L_12:
        /*004c*/ 	.word	index@(_Z11backward_dVPKfS0_Pf)
        /*0050*/ 	.word	0x0000001f


	//----- nvinfo : EIATTR_FRAME_SIZE
	.align		4
.L_13:
        /*0054*/ 	.byte	0x04, 0x11
        /*0056*/ 	.short	(.L_15 - .L_14)
	.align		4
.L_14:
        /*0058*/ 	.word	index@(_Z11backward_dVPKfS0_Pf)
        /*005c*/ 	.word	0x00000000


	//----- nvinfo : EIATTR_REGCOUNT
	.align		4
.L_15:
        /*0060*/ 	.byte	0x04, 0x2f
        /*0062*/ 	.short	(.L_17 - .L_16)
	.align		4
.L_16:
        /*0064*/ 	.word	index@(_Z11backward_dQPfPKf)
        /*0068*/ 	.word	0x0000000a


	//----- nvinfo : EIATTR_FRAME_SIZE
	.align		4
.L_17:
        /*006c*/ 	.byte	0x04, 0x11
        /*006e*/ 	.short	(.L_19 - .L_18)
	.align		4
.L_18:
        /*0070*/ 	.word	index@(_Z11backward_dQPfPKf)
        /*0074*/ 	.word	0x00000000


	//----- nvinfo : EIATTR_REGCOUNT
	.align		4
.L_19:
        /*0078*/ 	.byte	0x04, 0x2f
        /*007a*/ 	.short	(.L_21 - .L_20)
	.align		4
.L_20:
        /*007c*/ 	.word	index@(_Z11backward_dKPfPKf)
        /*0080*/ 	.word	0x0000000a


	//----- nvinfo : EIATTR_FRAME_SIZE
	.align		4
.L_21:
        /*0084*/ 	.byte	0x04, 0x11
        /*0086*/ 	.short	(.L_23 - .L_22)
	.align		4
.L_22:
        /*0088*/ 	.word	index@(_Z11backward_dKPfPKf)
        /*008c*/ 	.word	0x00000000


	//----- nvinfo : EIATTR_MIN_STACK_SIZE
	.align		4
.L_23:
        /*0090*/ 	.byte	0x04, 0x12
        /*0092*/ 	.short	(.L_25 - .L_24)
	.align		4
.L_24:
        /*0094*/ 	.word	index@(_Z11backward_dKPfPKf)
        /*0098*/ 	.word	0x00000000


	//----- nvinfo : EIATTR_MIN_STACK_SIZE
	.align		4
.L_25:
        /*009c*/ 	.byte	0x04, 0x12
        /*009e*/ 	.short	(.L_27 - .L_26)
	.align		4
.L_26:
        /*00a0*/ 	.word	index@(_Z11backward_dQPfPKf)
        /*00a4*/ 	.word	0x00000000


	//----- nvinfo : EIATTR_MIN_STACK_SIZE
	.align		4
.L_27:
        /*00a8*/ 	.byte	0x04, 0x12
        /*00aa*/ 	.short	(.L_29 - .L_28)
	.align		4
.L_28:
        /*00ac*/ 	.word	index@(_Z11backward_dVPKfS0_Pf)
        /*00b0*/ 	.word	0x00000000


	//----- nvinfo : EIATTR_MIN_STACK_SIZE
	.align		4
.L_29:
        /*00b4*/ 	.byte	0x04, 0x12
        /*00b6*/ 	.short	(.L_31 - .L_30)
	.align		4
.L_30:
        /*00b8*/ 	.word	index@(_Z9kv_decodePKyS0_S0_S0_S0_S0_Pfi)
        /*00bc*/ 	.word	0x00000200


	//----- nvinfo : EIATTR_MIN_STACK_SIZE
	.align		4
.L_31:
        /*00c0*/ 	.byte	0x04, 0x12
        /*00c2*/ 	.short	(.L_33 - .L_32)
	.align		4
.L_32:
        /*00c4*/ 	.word	index@(_Z16persistent_flashPKyS0_S0_S0_S0_S0_Pf)
        /*00c8*/ 	.word	0x00000200
.L_33:


//--------------------- .nv.compat                --------------------------
	.section	.nv.compat,"",@"SHT_CUDA_COMPAT_INFO"
	.align	4
        /*0000*/ 	.byte	0x02, 0x09, 0x00, 0x00, 0x02, 0x02, 0x01, 0x00, 0x02, 0x05, 0x05, 0x00, 0x03, 0x07, 0x01, 0x01
        /*0010*/ 	.byte	0x02, 0x03, 0x00, 0x00, 0x02, 0x06, 0x01, 0x00, 0x04, 0x0b, 0x08, 0x00, 0x01, 0x00, 0x00, 0x00
        /*0020*/ 	.byte	0x00, 0x00, 0x00, 0x00


//--------------------- .nv.info._Z11backward_dKPfPKf --------------------------
	.section	.nv.info._Z11backward_dKPfPKf,"",@"SHT_CUDA_INFO"
	.sectionflags	@""
	.align	4


	//----- nvinfo : EIATTR_CUDA_API_VERSION
	.align		4
        /*0000*/ 	.byte	0x04, 0x37
        /*0002*/ 	.short	(.L_35 - .L_34)
.L_34:
        /*0004*/ 	.word	0x00000082


	//----- nvinfo : EIATTR_KPARAM_INFO
	.align		4
.L_35:
        /*0008*/ 	.byte	0x04, 0x17
        /*000a*/ 	.short	(.L_37 - .L_36)
.L_36:
        /*000c*/ 	.word	0x00000000
        /*0010*/ 	.short	0x0001
        /*0012*/ 	.short	0x0008
        /*0014*/ 	.byte	0x00, 0xf5, 0x21, 0x00


	//----- nvinfo : EIATTR_KPARAM_INFO
	.align		4
.L_37:
        /*0018*/ 	.byte	0x04, 0x17
        /*001a*/ 	.short	(.L_39 - .L_38)
.L_38:
        /*001c*/ 	.word	0x00000000
        /*0020*/ 	.short	0x0000
        /*0022*/ 	.short	0x0000
        /*0024*/ 	.byte	0x00, 0xf5, 0x21, 0x00


	//----- nvinfo : EIATTR_SPARSE_MMA_MASK
	.align		4
.L_39:
        /*0028*/ 	.byte	0x03, 0x50
        /*002a*/ 	.short	0x0000


	//----- nvinfo : EIATTR_MAXREG_COUNT
	.align		4
        /*002c*/ 	.byte	0x03, 0x1b
        /*002e*/ 	.short	0x00ff


	//----- nvinfo : EIATTR_MERCURY_ISA_VERSION
	.align		4
        /*0030*/ 	.byte	0x03, 0x5f
        /*0032*/ 	.short	0x0101


	//----- nvinfo : EIATTR_VRC_CTA_INIT_COUNT
	.align		4
        /*0034*/ 	.byte	0x02, 0x4a
	.zero		1
	.zero		1


	//----- nvinfo : EIATTR_EXIT_INSTR_OFFSETS
	.align		4
        /*0038*/ 	.byte	0x04, 0x1c
        /*003a*/ 	.short	(.L_41 - .L_40)


	//   ....[0]....
.L_40:
        /*003c*/ 	.word	0x00000060


	//   ....[1]....
        /*0040*/ 	.word	0x000000f0


	//----- nvinfo : EIATTR_CBANK_PARAM_SIZE
	.align		4
.L_41:
        /*0044*/ 	.byte	0x03, 0x19
        /*0046*/ 	.short	0x0010


	//----- nvinfo : EIATTR_PARAM_CBANK
	.align		4
        /*0048*/ 	.byte	0x04, 0x0a
        /*004a*/ 	.short	(.L_43 - .L_42)
	.align		4
.L_42:
        /*004c*/ 	.word	index@(.nv.constant0._Z11backward_dKPfPKf)
        /*0050*/ 	.short	0x0380
        /*0052*/ 	.short	0x0010


	//----- nvinfo : EIATTR_SW_WAR
	.align		4
.L_43:
        /*0054*/ 	.byte	0x04, 0x36
        /*0056*/ 	.short	(.L_45 - .L_44)
.L_44:
        /*0058*/ 	.word	0x00000008
.L_45:


//--------------------- .nv.info._Z11backward_dQPfPKf --------------------------
	.section	.nv.info._Z11backward_dQPfPKf,"",@"SHT_CUDA_INFO"
	.sectionflags	@""
	.align	4


	//----- nvinfo : EIATTR_CUDA_API_VERSION
	.align		4
        /*0000*/ 	.byte	0x04, 0x37
        /*0002*/ 	.short	(.L_47 - .L_46)
.L_46:
        /*0004*/ 	.word	0x00000082


	//----- nvinfo : EIATTR_KPARAM_INFO
	.align		4
.L_47:
        /*0008*/ 	.byte	0x04, 0x17
        /*000a*/ 	.short	(.L_49 - .L_48)
.L_48:
        /*000c*/ 	.word	0x00000000
        /*0010*/ 	.short	0x0001
        /*0012*/ 	.short	0x0008
        /*0014*/ 	.byte	0x00, 0xf5, 0x21, 0x00


	//----- nvinfo : EIATTR_KPARAM_INFO
	.align		4
.L_49:
        /*0018*/ 	.byte	0x04, 0x17
        /*001a*/ 	.short	(.L_51 - .L_50)
.L_50:
        /*001c*/ 	.word	0x00000000
        /*0020*/ 	.short	0x0000
        /*0022*/ 	.short	0x0000
        /*0024*/ 	.byte	0x00, 0xf5, 0x21, 0x00


	//----- nvinfo : EIATTR_SPARSE_MMA_MASK
	.align		4
.L_51:
        /*0028*/ 	.byte	0x03, 0x50
        /*002a*/ 	.short	0x0000


	//----- nvinfo : EIATTR_MAXREG_COUNT
	.align		4
        /*002c*/ 	.byte	0x03, 0x1b
        /*002e*/ 	.short	0x00ff


	//----- nvinfo : EIATTR_MERCURY_ISA_VERSION
	.align		4
        /*0030*/ 	.byte	0x03, 0x5f
        /*0032*/ 	.short	0x0101


	//----- nvinfo : EIATTR_VRC_CTA_INIT_COUNT
	.align		4
        /*0034*/ 	.byte	0x02, 0x4a
	.zero		1
	.zero		1


	//----- nvinfo : EIATTR_EXIT_INSTR_OFFSETS
	.align		4
        /*0038*/ 	.byte	0x04, 0x1c
        /*003a*/ 	.short	(.L_53 - .L_52)


	//   ....[0]....
.L_52:
        /*003c*/ 	.word	0x00000060


	//   ....[1]....
        /*0040*/ 	.word	0x000000f0


	//----- nvinfo : EIATTR_CBANK_PARAM_SIZE
	.align		4
.L_53:
        /*0044*/ 	.byte	0x03, 0x19
        /*0046*/ 	.short	0x0010


	//----- nvinfo : EIATTR_PARAM_CBANK
	.align		4
        /*0048*/ 	.byte	0x04, 0x0a
        /*004a*/ 	.short	(.L_55 - .L_54)
	.align		4
.L_54:
        /*004c*/ 	.word	index@(.nv.constant0._Z11backward_dQPfPKf)
        /*0050*/ 	.short	0x0380
        /*0052*/ 	.short	0x0010


	//----- nvinfo : EIATTR_SW_WAR
	.align		4
.L_55:
        /*0054*/ 	.byte	0x04, 0x36
        /*0056*/ 	.short	(.L_57 - .L_56)
.L_56:
        /*0058*/ 	.word	0x00000008
.L_57:


//--------------------- .nv.info._Z11backward_dVPKfS0_Pf --------------------------
	.section	.nv.info._Z11backward_dVPKfS0_Pf,"",@"SHT_CUDA_INFO"
	.sectionflags	@""
	.align	4


	//----- nvinfo : EIATTR_CUDA_API_VERSION
	.align		4
        /*0000*/ 	.byte	0x04, 0x37
        /*0002*/ 	.short	(.L_59 - .L_58)
.L_58:
        /*0004*/ 	.word	0x00000082


	//----- nvinfo : EIATTR_KPARAM_INFO
	.align		4
.L_59:
        /*0008*/ 	.byte	0x04, 0x17
        /*000a*/ 	.short	(.L_61 - .L_60)
.L_60:
        /*000c*/ 	.word	0x00000000
        /*0010*/ 	.short	0x0002
        /*0012*/ 	.short	0x0010
        /*0014*/ 	.byte	0x00, 0xf5, 0x21, 0x00


	//----- nvinfo : EIATTR_KPARAM_INFO
	.align		4
.L_61:
        /*0018*/ 	.byte	0x04, 0x17
        /*001a*/ 	.short	(.L_63 - .L_62)
.L_62:
        /*001c*/ 	.word	0x00000000
        /*0020*/ 	.short	0x0001
        /*0022*/ 	.short	0x0008
        /*0024*/ 	.byte	0x00, 0xf5, 0x21, 0x00


	//----- nvinfo : EIATTR_KPARAM_INFO
	.align		4
.L_63:
        /*0028*/ 	.byte	0x04, 0x17
        /*002a*/ 	.short	(.L_65 - .L_64)
.L_64:
        /*002c*/ 	.word	0x00000000
        /*0030*/ 	.short	0x0000
        /*0032*/ 	.short	0x0000
        /*0034*/ 	.byte	0x00, 0xf5, 0x21, 0x00


	//----- nvinfo : EIATTR_SPARSE_MMA_MASK
	.align		4
.L_65:
        /*0038*/ 	.byte	0x03, 0x50
        /*003a*/ 	.short	0x0000


	//----- nvinfo : EIATTR_MAXREG_COUNT
	.align		4
        /*003c*/ 	.byte	0x03, 0x1b
        /*003e*/ 	.short	0x00ff


	//----- nvinfo : EIATTR_MERCURY_ISA_VERSION
	.align		4
        /*0040*/ 	.byte	0x03, 0x5f
        /*0042*/ 	.short	0x0101


	//----- nvinfo : EIATTR_VRC_CTA_INIT_COUNT
	.align		4
        /*0044*/ 	.byte	0x02, 0x4a
	.zero		1
	.zero		1


	//----- nvinfo : EIATTR_EXIT_INSTR_OFFSETS
	.align		4
        /*0048*/ 	.byte	0x04, 0x1c
        /*004a*/ 	.short	(.L_67 - .L_66)


	//   ....[0]....
.L_66:
        /*004c*/ 	.word	0x00000060


	//   ....[1]....
        /*0050*/ 	.word	0x00000510


	//----- nvinfo : EIATTR_CBANK_PARAM_SIZE
	.align		4
.L_67:
        /*0054*/ 	.byte	0x03, 0x19
        /*0056*/ 	.short	0x0018


	//----- nvinfo : EIATTR_PARAM_CBANK
	.align		4
        /*0058*/ 	.byte	0x04, 0x0a
        /*005a*/ 	.short	(.L_69 - .L_68)
	.align		4
.L_68:
        /*005c*/ 	.word	index@(.nv.constant0._Z11backward_dVPKfS0_Pf)
        /*0060*/ 	.short	0x0380
        /*0062*/ 	.short	0x0018


	//----- nvinfo : EIATTR_SW_WAR
	.align		4
.L_69:
        /*0064*/ 	.byte	0x04, 0x36
        /*0066*/ 	.short	(.L_71 - .L_70)
.L_70:
        /*0068*/ 	.word	0x00000008
.L_71:


//--------------------- .nv.info._Z9kv_decodePKyS0_S0_S0_S0_S0_Pfi --------------------------
	.section	.nv.info._Z9kv_decodePKyS0_S0_S0_S0_S0_Pfi,"",@"SHT_CUDA_INFO"
	.sectionflags	@""
	.align	4


	//----- nvinfo : EIATTR_CUDA_API_VERSION
	.align		4
        /*0000*/ 	.byte	0x04, 0x37
        /*0002*/ 	.short	(.L_73 - .L_72)
.L_72:
        /*0004*/ 	.word	0x00000082


	//----- nvinfo : EIATTR_KPARAM_INFO
	.align		4
.L_73:
        /*0008*/ 	.byte	0x04, 0x17
        /*000a*/ 	.short	(.L_75 - .L_74)
.L_74:
        /*000c*/ 	.word	0x00000000
        /*0010*/ 	.short	0x0007
        /*0012*/ 	.short	0x0038
        /*0014*/ 	.byte	0x00, 0xf0, 0x11, 0x00


	//----- nvinfo : EIATTR_KPARAM_INFO
	.align		4
.L_75:
        /*0018*/ 	.byte	0x04, 0x17
        /*001a*/ 	.short	(.L_77 - .L_76)
.L_76:
        /*001c*/ 	.word	0x00000000
        /*0020*/ 	.short	0x0006
        /*0022*/ 	.short	0x0030
        /*0024*/ 	.byte	0x00, 0xf5, 0x21, 0x00


	//----- nvinfo : EIATTR_KPARAM_INFO
	.align		4
.L_77:
        /*0028*/ 	.byte	0x04, 0x17
        /*002a*/ 	.short	(.L_79 - .L_78)
.L_78:
        /*002c*/ 	.word	0x00000000
        /*0030*/ 	.short	0x0005
        /*0032*/ 	.short	0x0028
        /*0034*/ 	.byte	0x00, 0xf5, 0x21, 0x00


	//----- nvinfo : EIATTR_KPARAM_INFO
	.align		4
.L_79:
        /*0038*/ 	.byte	0x04, 0x17
        /*003a*/ 	.short	(.L_81 - .L_80)
.L_80:
        /*003c*/ 	.word	0x00000000
        /*0040*/ 	.short	0x0004
        /*0042*/ 	.short	0x0020
        /*0044*/ 	.byte	0x00, 0xf5, 0x21, 0x00


	//----- nvinfo : EIATTR_KPARAM_INFO
	.align		4
.L_81:
        /*0048*/ 	.byte	0x04, 0x17
        /*004a*/ 	.short	(.L_83 - .L_82)
.L_82:
        /*004c*/ 	.word	0x00000000
        /*0050*/ 	.short	0x0003
        /*0052*/ 	.short	0x0018
        /*0054*/ 	.byte	0x00, 0xf5, 0x21, 0x00


	//----- nvinfo : EIATTR_KPARAM_INFO
	.align		4
.L_83:
        /*0058*/ 	.byte	0x04, 0x17
        /*005a*/ 	.short	(.L_85 - .L_84)
.L_84:
        /*005c*/ 	.word	0x00000000
        /*0060*/ 	.short	0x0002
        /*0062*/ 	.short	0x0010
        /*0064*/ 	.byte	0x00, 0xf5, 0x21, 0x00


	//----- nvinfo : EIATTR_KPARAM_INFO
	.align		4
.L_85:
        /*0068*/ 	.byte	0x04, 0x17
        /*006a*/ 	.short	(.L_87 - .L_86)
.L_86:
        /*006c*/ 	.word	0x00000000
        /*0070*/ 	.short	0x0001
        /*0072*/ 	.short	0x0008
        /*0074*/ 	.byte	0x00, 0xf5, 0x21, 0x00


	//----- nvinfo : EIATTR_KPARAM_INFO
	.align		4
.L_87:
        /*0078*/ 	.byte	0x04, 0x17
        /*007a*/ 	.short	(.L_89 - .L_88)
.L_88:
        /*007c*/ 	.word	0x00000000
        /*0080*/ 	.short	0x0000
        /*0082*/ 	.short	0x0000
        /*0084*/ 	.byte	0x00, 0xf5, 0x21, 0x00


	//----- nvinfo : EIATTR_SPARSE_MMA_MASK
	.align		4
.L_89:
        /*0088*/ 	.byte	0x03, 0x50
        /*008a*/ 	.short	0x0000


	//----- nvinfo : EIATTR_MAXREG_COUNT
	.align		4
        /*008c*/ 	.byte	0x03, 0x1b
        /*008e*/ 	.short	0x00ff


	//----- nvinfo : EIATTR_MERCURY_ISA_VERSION
	.align		4
        /*0090*/ 	.byte	0x03, 0x5f
        /*0092*/ 	.short	0x0101


	//----- nvinfo : EIATTR_VRC_CTA_INIT_COUNT
	.align		4
        /*0094*/ 	.byte	0x02, 0x4a
	.zero		1
	.zero		1


	//----- nvinfo : EIATTR_EXIT_INSTR_OFFSETS
	.align		4
        /*0098*/ 	.byte	0x04, 0x1c
        /*009a*/ 	.short	(.L_91 - .L_90)


	//   ....[0]....
.L_90:
        /*009c*/ 	.word	0x000095e0


	//----- nvinfo : EIATTR_CRS_STACK_SIZE
	.align		4
.L_91:
        /*00a0*/ 	.byte	0x04, 0x1e
        /*00a2*/ 	.short	(.L_93 - .L_92)
.L_92:
        /*00a4*/ 	.word	0x00000000


	//----- nvinfo : EIATTR_CBANK_PARAM_SIZE
	.align		4
.L_93:
        /*00a8*/ 	.byte	0x03, 0x19
        /*00aa*/ 	.short	0x003c


	//----- nvinfo : EIATTR_PARAM_CBANK
	.align		4
        /*00ac*/ 	.byte	0x04, 0x0a
        /*00ae*/ 	.short	(.L_95 - .L_94)
	.align		4
.L_94:
        /*00b0*/ 	.word	index@(.nv.constant0._Z9kv_decodePKyS0_S0_S0_S0_S0_Pfi)
        /*00b4*/ 	.short	0x0380
        /*00b6*/ 	.short	0x003c


	//----- nvinfo : EIATTR_SW_WAR
	.align		4
.L_95:
        /*00b8*/ 	.byte	0x04, 0x36
        /*00ba*/ 	.short	(.L_97 - .L_96)
.L_96:
        /*00bc*/ 	.word	0x00000008
.L_97:


//--------------------- .nv.info._Z16persistent_flashPKyS0_S0_S0_S0_S0_Pf --------------------------
	.section	.nv.info._Z16persistent_flashPKyS0_S0_S0_S0_S0_Pf,"",@"SHT_CUDA_INFO"
	.sectionflags	@""
	.align	4


	//----- nvinfo : EIATTR_CUDA_API_VERSION
	.align		4
        /*0000*/ 	.byte	0x04, 0x37
        /*0002*/ 	.short	(.L_99 - .L_98)
.L_98:
        /*0004*/ 	.word	0x00000082


	//----- nvinfo : EIATTR_KPARAM_INFO
	.align		4
.L_99:
        /*0008*/ 	.byte	0x04, 0x17
        /*000a*/ 	.short	(.L_101 - .L_100)
.L_100:
        /*000c*/ 	.word	0x00000000
        /*0010*/ 	.short	0x0006
        /*0012*/ 	.short	0x0030
        /*0014*/ 	.byte	0x00, 0xf5, 0x21, 0x00


	//----- nvinfo : EIATTR_KPARAM_INFO
	.align		4
.L_101:
        /*0018*/ 	.byte	0x04, 0x17
        /*001a*/ 	.short	(.L_103 - .L_102)
.L_102:
        /*001c*/ 	.word	0x00000000
        /*0020*/ 	.short	0x0005
        /*0022*/ 	.short	0x0028
        /*0024*/ 	.byte	0x00, 0xf5, 0x21, 0x00


	//----- nvinfo : EIATTR_KPARAM_INFO
	.align		4
.L_103:
        /*0028*/ 	.byte	0x04, 0x17
        /*002a*/ 	.short	(.L_105 - .L_104)
.L_104:
        /*002c*/ 	.word	0x00000000
        /*0030*/ 	.short	0x0004
        /*0032*/ 	.short	0x0020
        /*0034*/ 	.byte	0x00, 0xf5, 0x21, 0x00


	//----- nvinfo : EIATTR_KPARAM_INFO
	.align		4
.L_105:
        /*0038*/ 	.byte	0x04, 0x17
        /*003a*/ 	.short	(.L_107 - .L_106)
.L_106:
        /*003c*/ 	.word	0x00000000
        /*0040*/ 	.short	0x0003
        /*0042*/ 	.short	0x0018
        /*0044*/ 	.byte	0x00, 0xf5, 0x21, 0x00


	//----- nvinfo : EIATTR_KPARAM_INFO
	.align		4
.L_107:
        /*0048*/ 	.byte	0x04, 0x17
        /*004a*/ 	.short	(.L_109 - .L_108)
.L_108:
        /*004c*/ 	.word	0x00000000
        /*0050*/ 	.short	0x0002
        /*0052*/ 	.short	0x0010
        /*0054*/ 	.byte	0x00, 0xf5, 0x21, 0x00


	//----- nvinfo : EIATTR_KPARAM_INFO
	.align		4
.L_109:
        /*0058*/ 	.byte	0x04, 0x17
        /*005a*/ 	.short	(.L_111 - .L_110)
.L_110:
        /*005c*/ 	.word	0x00000000
        /*0060*/ 	.short	0x0001
        /*0062*/ 	.short	0x0008
        /*0064*/ 	.byte	0x00, 0xf5, 0x21, 0x00


	//----- nvinfo : EIATTR_KPARAM_INFO
	.align		4
.L_111:
        /*0068*/ 	.byte	0x04, 0x17
        /*006a*/ 	.short	(.L_113 - .L_112)
.L_112:
        /*006c*/ 	.word	0x00000000
        /*0070*/ 	.short	0x0000
        /*0072*/ 	.short	0x0000
        /*0074*/ 	.byte	0x00, 0xf5, 0x21, 0x00


	//----- nvinfo : EIATTR_SPARSE_MMA_MASK
	.align		4
.L_113:
        /*0078*/ 	.byte	0x03, 0x50
        /*007a*/ 	.short	0x0000


	//----- nvinfo : EIATTR_MAXREG_COUNT
	.align		4
        /*007c*/ 	.byte	0x03, 0x1b
        /*007e*/ 	.short	0x00ff


	//----- nvinfo : EIATTR_MERCURY_ISA_VERSION
	.align		4
        /*0080*/ 	.byte	0x03, 0x5f
        /*0082*/ 	.short	0x0101


	//----- nvinfo : EIATTR_COOP_GROUP_MASK_REGIDS
	.align		4
        /*0084*/ 	.byte	0x04, 0x29
        /*0086*/ 	.short	(.L_115 - .L_114)


	//   ....[0]....
.L_114:
        /*0088*/ 	.word	0xffffffff


	//   ....[1]....
        /*008c*/ 	.word	0xffffffff


	//   ....[2]....
        /*0090*/ 	.word	0xffffffff


	//   ....[3]....
        /*0094*/ 	.word	0xffffffff


	//   ....[4]....
        /*0098*/ 	.word	0xffffffff


	//   ....[5]....
        /*009c*/ 	.word	0x05000014


	//   ....[6]....
        /*00a0*/ 	.word	0x05000014


	//   ....[7]....
        /*00a4*/ 	.word	0x05000014


	//   ....[8]....
        /*00a8*/ 	.word	0x05000014


	//   ....[9]....
        /*00ac*/ 	.word	0x05000014


	//----- nvinfo : EIATTR_COOP_GROUP_INSTR_OFFSETS
	.align		4
.L_115:
        /*00b0*/ 	.byte	0x04, 0x28
        /*00b2*/ 	.short	(.L_117 - .L_116)


	//   ....[0]....
.L_116:
        /*00b4*/ 	.word	0x00000590


	//   ....[1]....
        /*00b8*/ 	.word	0x000005b0


	//   ....[2]....
        /*00bc*/ 	.word	0x000005d0


	//   ....[3]....
        /*00c0*/ 	.word	0x000005f0


	//   ....[4]....
        /*00c4*/ 	.word	0x00000610


	//   ....[5]....
        /*00c8*/ 	.word	0x00003440


	//   ....[6]....
        /*00cc*/ 	.word	0x000034e0


	//   ....[7]....
        /*00d0*/ 	.word	0x00003550


	//   ....[8]....
        /*00d4*/ 	.word	0x000035c0


	//   ....[9]....
        /*00d8*/ 	.word	0x00003630


	//----- nvinfo : EIATTR_VRC_CTA_INIT_COUNT
	.align		4
.L_117:
        /*00dc*/ 	.byte	0x02, 0x4a
	.zero		1
	.zero		1


	//----- nvinfo : EIATTR_EXIT_INSTR_OFFSETS
	.align		4
        /*00e0*/ 	.byte	0x04, 0x1c
        /*00e2*/ 	.short	(.L_119 - .L_118)


	//   ....[0]....
.L_118:
        /*00e4*/ 	.word	0x000033e0


	//----- nvinfo : EIATTR_CRS_STACK_SIZE
	.align		4
.L_119:
        /*00e8*/ 	.byte	0x04, 0x1e
        /*00ea*/ 	.short	(.L_121 - .L_120)
.L_120:
        /*00ec*/ 	.word	0x00000000


	//----- nvinfo : EIATTR_CBANK_PARAM_SIZE
	.align		4
.L_121:
        /*00f0*/ 	.byte	0x03, 0x19
        /*00f2*/ 	.short	0x0038


	//----- nvinfo : EIATTR_PARAM_CBANK
	.align		4
        /*00f4*/ 	.byte	0x04, 0x0a
        /*00f6*/ 	.short	(.L_123 - .L_122)
	.align		4
.L_122:
        /*00f8*/ 	.word	index@(.nv.constant0._Z16persistent_flashPKyS0_S0_S0_S0_S0_Pf)
        /*00fc*/ 	.short	0x0380
        /*00fe*/ 	.short	0x0038


	//----- nvinfo : EIATTR_SW_WAR
	.align		4
.L_123:
        /*0100*/ 	.byte	0x04, 0x36
        /*0102*/ 	.short	(.L_125 - .L_124)
.L_124:
        /*0104*/ 	.word	0x00000008
.L_125:


//--------------------- .nv.callgraph             --------------------------
	.section	.nv.callgraph,"",@"SHT_CUDA_CALLGRAPH"
	.align	4
	.sectionentsize	8
	.align		4
        /*0000*/ 	.word	0x00000000
	.align		4
        /*0004*/ 	.word	0xffffffff
	.align		4
        /*0008*/ 	.word	0x00000000
	.align		4
        /*000c*/ 	.word	0xfffffffe
	.align		4
        /*0010*/ 	.word	0x00000000
	.align		4
        /*0014*/ 	.word	0xfffffffd
	.align		4
        /*0018*/ 	.word	0x00000000
	.align		4
        /*001c*/ 	.word	0xfffffffc


//--------------------- .text._Z11backward_dKPfPKf --------------------------
	.section	.text._Z11backward_dKPfPKf,"ax",@progbits
	.align	128
        .global         _Z11backward_dKPfPKf
        .type           _Z11backward_dKPfPKf,@function
        .size           _Z11backward_dKPfPKf,(.L_x_167 - _Z11backward_dKPfPKf)
        .other          _Z11backward_dKPfPKf,@"STO_CUDA_ENTRY STV_DEFAULT"
_Z11backward_dKPfPKf:
.text._Z11backward_dKPfPKf:
[----:B------:R-:W-:Y:S01]  /*0000*/  LDC R1, c[0x0][0x37c] ;  /* 0x0000df00ff017b82 */ /* 0x000fe20000000800 */
[----:B------:R-:W0:Y:S07]  /*0010*/  S2R R0, SR_TID.X ;  /* 0x0000000000007919 */ /* 0x000e2e0000002100 */
[----:B------:R-:W0:Y:S08]  /*0020*/  S2UR UR4, SR_CTAID.X ;  /* 0x00000000000479c3 */ /* 0x000e300000002500 */
[----:B------:R-:W0:Y:S02]  /*0030*/  LDC R7, c[0x0][0x360] ;  /* 0x0000d800ff077b82 */ /* 0x000e240000000800 */
[----:B0-----:R-:W-:-:S05]  /*0040*/  IMAD R7, R7, UR4, R0 ;  /* 0x0000000407077c24 */ /* 0x001fca000f8e0200 */
[----:B------:R-:W-:-:S13]  /*0050*/  ISETP.GT.AND P0, PT, R7, 0x3ffff, PT ;  /* 0x0003ffff0700780c */ /* 0x000fda0003f04270 */
[----:B------:R-:W-:Y:S05]  /*0060*/  @P0 EXIT ;  /* 0x000000000000094d */ /* 0x000fea0003800000 */
[----:B------:R-:W0:Y:S01]  /*0070*/  LDC.64 R2, c[0x0][0x388] ;  /* 0x0000e200ff027b82 */ /* 0x000e220000000a00 */
[----:B------:R-:W1:Y:S07]  /*0080*/  LDCU.64 UR4, c[0x0][0x358] ;  /* 0x00006b00ff0477ac */ /* 0x000e6e0008000a00 */
[----:B------:R-:W2:Y:S01]  /*0090*/  LDC.64 R4, c[0x0][0x380] ;  /* 0x0000e000ff047b82 */ /* 0x000ea20000000a00 */
[----:B0-----:R-:W-:-:S06]  /*00a0*/  IMAD.WIDE R2, R7, 0x4, R2 ;  /* 0x0000000407027825 */ /* 0x001fcc00078e0202 */
[----:B-1----:R-:W3:Y:S01]  /*00b0*/  LDG.E R2, desc[UR4][R2.64] ;  /* 0x0000000402027981 */ /* 0x002ee2000c1e1900 */
[----:B--2---:R-:W-:-:S04]  /*00c0*/  IMAD.WIDE R4, R7, 0x4, R4 ;  /* 0x0000000407047825 */ /* 0x004fc800078e0204 */
[----:B---3--:R-:W-:-:S05]  /*00d0*/  FMUL R7, R2, 0.5 ;  /* 0x3f00000002077820 */ /* 0x008fca0000400000 */
[----:B------:R-:W-:Y:S01]  /*00e0*/  STG.E desc[UR4][R4.64], R7 ;  /* 0x0000000704007986 */ /* 0x000fe2000c101904 */
[----:B------:R-:W-:Y:S05]  /*00f0*/  EXIT ;  /* 0x000000000000794d */ /* 0x000fea0003800000 */
.L_x_0:
[----:B------:R-:W-:-:S00]  /*0100*/  BRA `(.L_x_0) ;  /* 0xfffffffc00fc7947 */ /* 0x000fc0000383ffff */
[----:B------:R-:W-:-:S00]  /*0110*/  NOP ;  /* 0x0000000000007918 */ /* 0x000fc00000000000 */
        /* <DEDUP_REMOVED lines=14> */
.L_x_167:


//--------------------- .text._Z11backward_dQPfPKf --------------------------
	.section	.text._Z11backward_dQPfPKf,"ax",@progbits
	.align	128
        .global         _Z11backward_dQPfPKf
        .type           _Z11backward_dQPfPKf,@function
        .size           _Z11backward_dQPfPKf,(.L_x_168 - _Z11backward_dQPfPKf)
        .other          _Z11backward_dQPfPKf,@"STO_CUDA_ENTRY STV_DEFAULT"
_Z11backward_dQPfPKf:
.text._Z11backward_dQPfPKf:
        /* <DEDUP_REMOVED lines=16> */
.L_x_1:
        /* <DEDUP_REMOVED lines=16> */
.L_x_168:


//--------------------- .text._Z11backward_dVPKfS0_Pf --------------------------
	.section	.text._Z11backward_dVPKfS0_Pf,"ax",@progbits
	.align	128
        .global         _Z11backward_dVPKfS0_Pf
        .type           _Z11backward_dVPKfS0_Pf,@function
        .size           _Z11backward_dVPKfS0_Pf,(.L_x_169 - _Z11backward_dVPKfS0_Pf)
        .other          _Z11backward_dVPKfS0_Pf,@"STO_CUDA_ENTRY STV_DEFAULT"
_Z11backward_dVPKfS0_Pf:
.text._Z11backward_dVPKfS0_Pf:
[----:B------:R-:W-:Y:S01]  /*0000*/  LDC R1, c[0x0][0x37c] ;  /* 0x0000df00ff017b82 */ /* 0x000fe20000000800 */
[----:B------:R-:W0:Y:S07]  /*0010*/  S2R R3, SR_TID.X ;  /* 0x0000000000037919 */ /* 0x000e2e0000002100 */
[----:B------:R-:W0:Y:S08]  /*0020*/  S2UR UR4, SR_CTAID.X ;  /* 0x00000000000479c3 */ /* 0x000e300000002500 */
[----:B------:R-:W0:Y:S02]  /*0030*/  LDC R0, c[0x0][0x360] ;  /* 0x0000d800ff007b82 */ /* 0x000e240000000800 */
[----:B0-----:R-:W-:-:S05]  /*0040*/  IMAD R0, R0, UR4, R3 ;  /* 0x0000000400007c24 */ /* 0x001fca000f8e0203 */
[----:B------:R-:W-:-:S13]  /*0050*/  ISETP.GT.AND P0, PT, R0, 0x3ffff, PT ;  /* 0x0003ffff0000780c */ /* 0x000fda0003f04270 */
[----:B------:R-:W-:Y:S05]  /*0060*/  @P0 EXIT ;  /* 0x000000000000094d */ /* 0x000fea0003800000 */
[----:B------:R-:W0:Y:S01]  /*0070*/  LDCU.128 UR8, c[0x0][0x380] ;  /* 0x00007000ff0877ac */ /* 0x000e220008000c00 */
[----:B------:R-:W-:Y:S01]  /*0080*/  SHF.R.S32.HI R3, RZ, 0x1f, R0 ;  /* 0x0000001fff037819 */ /* 0x000fe20000011400 */
[----:B------:R-:W-:Y:S01]  /*0090*/  HFMA2 R15, -RZ, RZ, 0, 0 ;  /* 0x00000000ff0f7431 */ /* 0x000fe200000001ff */
[----:B------:R-:W1:Y:S02]  /*00a0*/  LDCU.64 UR12, c[0x0][0x358] ;  /* 0x00006b00ff0c77ac */ /* 0x000e640008000a00 */
[----:B------:R-:W-:-:S04]  /*00b0*/  LEA.HI R3, R3, R0, RZ, 0x7 ;  /* 0x0000000003037211 */ /* 0x000fc800078f38ff */
[----:B------:R-:W-:-:S04]  /*00c0*/  LOP3.LUT R3, R3, 0xffffff80, RZ, 0xc0, !PT ;  /* 0xffffff8003037812 */ /* 0x000fc800078ec0ff */
[----:B------:R-:W-:Y:S01]  /*00d0*/  IADD3 R6, PT, PT, R0, -R3, RZ ;  /* 0x8000000300067210 */ /* 0x000fe20007ffe0ff */
[----:B0-----:R-:W-:Y:S02]  /*00e0*/  UIADD3 UR4, UP0, UPT, UR10, 0x20, URZ ;  /* 0x000000200a047890 */ /* 0x001fe4000ff1e0ff */
[----:B------:R-:W-:Y:S02]  /*00f0*/  UIADD3 UR5, UP1, UPT, UR8, 0x1000, URZ ;  /* 0x0000100008057890 */ /* 0x000fe4000ff3e0ff */
[----:B------:R-:W-:Y:S02]  /*0100*/  UIADD3.X UR7, UPT, UPT, URZ, UR11, URZ, UP0, !UPT ;  /* 0x0000000bff077290 */ /* 0x000fe400087fe4ff */
[----:B------:R-:W-:Y:S01]  /*0110*/  MOV R4, UR4 ;  /* 0x0000000400047c02 */ /* 0x000fe20008000f00 */
[----:B------:R-:W-:Y:S01]  /*0120*/  UIADD3.X UR6, UPT, UPT, URZ, UR9, URZ, UP1, !UPT ;  /* 0x00000009ff067290 */ /* 0x000fe20008ffe4ff */
[----:B------:R-:W-:Y:S02]  /*0130*/  UMOV UR4, URZ ;  /* 0x000000ff00047c82 */ /* 0x000fe40008000000 */
[----:B-1----:R-:W-:-:S09]  /*0140*/  MOV R5, UR7 ;  /* 0x0000000700057c02 */ /* 0x002fd20008000f00 */
.L_x_2:
[----:B------:R-:W-:Y:S01]  /*0150*/  MOV R2, UR5 ;  /* 0x0000000500027c02 */ /* 0x000fe20008000f00 */
[----:B------:R-:W2:Y:S01]  /*0160*/  LDG.E R16, desc[UR12][R4.64+-0x20] ;  /* 0xffffe00c04107981 */ /* 0x000ea2000c1e1900 */
[----:B------:R-:W-:-:S03]  /*0170*/  MOV R3, UR6 ;  /* 0x0000000600037c02 */ /* 0x000fc60008000f00 */
[----:B------:R-:W3:Y:S01]  /*0180*/  LDG.E R25, desc[UR12][R4.64+-0x1c] ;  /* 0xffffe40c04197981 */ /* 0x000ee2000c1e1900 */
[----:B------:R-:W-:-:S03]  /*0190*/  IMAD.WIDE R2, R6, 0x4, R2 ;  /* 0x0000000406027825 */ /* 0x000fc600078e0202 */
[----:B------:R-:W4:Y:S04]  /*01a0*/  LDG.E R19, desc[UR12][R4.64+-0x18] ;  /* 0xffffe80c04137981 */ /* 0x000f28000c1e1900 */
[----:B------:R-:W2:Y:S04]  /*01b0*/  LDG.E R17, desc[UR12][R2.64+-0x1000] ;  /* 0xfff0000c02117981 */ /* 0x000ea8000c1e1900 */
[----:B------:R-:W3:Y:S04]  /*01c0*/  LDG.E R26, desc[UR12][R2.64+-0xe00] ;  /* 0xfff2000c021a7981 */ /* 0x000ee8000c1e1900 */
[----:B------:R-:W4:Y:S04]  /*01d0*/  LDG.E R20, desc[UR12][R2.64+-0xc00] ;  /* 0xfff4000c02147981 */ /* 0x000f28000c1e1900 */
[----:B------:R-:W5:Y:S04]  /*01e0*/  LDG.E R22, desc[UR12][R4.64+-0x14] ;  /* 0xffffec0c04167981 */ /* 0x000f68000c1e1900 */
        /* <DEDUP_REMOVED lines=11> */
[----:B------:R-:W5:Y:S01]  /*02a0*/  LDG.E R18, desc[UR12][R2.64+0x200] ;  /* 0x0002000c02127981 */ /* 0x000f62000c1e1900 */
[----:B--2---:R-:W-:-:S03]  /*02b0*/  FFMA R16, R16, R17, R15 ;  /* 0x0000001110107223 */ /* 0x004fc6000000000f */
[----:B------:R-:W2:Y:S01]  /*02c0*/  LDG.E R17, desc[UR12][R4.64+0x4] ;  /* 0x0000040c04117981 */ /* 0x000ea2000c1e1900 */
[----:B---3--:R-:W-:-:S03]  /*02d0*/  FFMA R26, R25, R26, R16 ;  /* 0x0000001a191a7223 */ /* 0x008fc60000000010 */
[----:B------:R-:W3:Y:S04]  /*02e0*/  LDG.E R15, desc[UR12][R4.64+0x8] ;  /* 0x0000080c040f7981 */ /* 0x000ee8000c1e1900 */
[----:B------:R-:W3:Y:S01]  /*02f0*/  LDG.E R16, desc[UR12][R2.64+0x400] ;  /* 0x0004000c02107981 */ /* 0x000ee2000c1e1900 */
[----:B----4-:R-:W-:-:S03]  /*0300*/  FFMA R25, R19, R20, R26 ;  /* 0x0000001413197223 */ /* 0x010fc6000000001a */
[----:B------:R-:W4:Y:S04]  /*0310*/  LDG.E R19, desc[UR12][R4.64+0xc] ;  /* 0x00000c0c04137981 */ /* 0x000f28000c1e1900 */
[----:B------:R-:W4:Y:S01]  /*0320*/  LDG.E R20, desc[UR12][R2.64+0x600] ;  /* 0x0006000c02147981 */ /* 0x000f22000c1e1900 */
[----:B-----5:R-:W-:-:S03]  /*0330*/  FFMA R26, R22, R21, R25 ;  /* 0x00000015161a7223 */ /* 0x020fc60000000019 */
[----:B------:R-:W5:Y:S04]  /*0340*/  LDG.E R21, desc[UR12][R4.64+0x10] ;  /* 0x0000100c04157981 */ /* 0x000f68000c1e1900 */
[----:B------:R-:W5:Y:S01]  /*0350*/  LDG.E R22, desc[UR12][R2.64+0x800] ;  /* 0x0008000c02167981 */ /* 0x000f62000c1e1900 */
[----:B------:R-:W-:-:S03]  /*0360*/  FFMA R26, R23, R24, R26 ;  /* 0x00000018171a7223 */ /* 0x000fc6000000001a */
[----:B------:R-:W5:Y:S04]  /*0370*/  LDG.E R23, desc[UR12][R4.64+0x14] ;  /* 0x0000140c04177981 */ /* 0x000f68000c1e1900 */
[----:B------:R-:W5:Y:S01]  /*0380*/  LDG.E R24, desc[UR12][R2.64+0xa00] ;  /* 0x000a000c02187981 */ /* 0x000f62000c1e1900 */
[----:B------:R-:W-:-:S03]  /*0390*/  FFMA R28, R13, R14, R26 ;  /* 0x0000000e0d1c7223 */ /* 0x000fc6000000001a */
[----:B------:R-:W5:Y:S04]  /*03a0*/  LDG.E R14, desc[UR12][R4.64+0x18] ;  /* 0x0000180c040e7981 */ /* 0x000f68000c1e1900 */
[----:B------:R-:W5:Y:S04]  /*03b0*/  LDG.E R13, desc[UR12][R2.64+0xc00] ;  /* 0x000c000c020d7981 */ /* 0x000f68000c1e1900 */
[----:B------:R-:W5:Y:S04]  /*03c0*/  LDG.E R26, desc[UR12][R2.64+0xe00] ;  /* 0x000e000c021a7981 */ /* 0x000f68000c1e1900 */
[----:B------:R0:W5:Y:S01]  /*03d0*/  LDG.E R25, desc[UR12][R4.64+0x1c] ;  /* 0x00001c0c04197981 */ /* 0x000162000c1e1900 */
[----:B------:R-:W-:-:S04]  /*03e0*/  FFMA R9, R9, R8, R28 ;  /* 0x0000000809097223 */ /* 0x000fc8000000001c */
[----:B------:R-:W-:-:S04]  /*03f0*/  FFMA R7, R12, R7, R9 ;  /* 0x000000070c077223 */ /* 0x000fc80000000009 */
[----:B------:R-:W-:Y:S01]  /*0400*/  FFMA R10, R10, R11, R7 ;  /* 0x0000000b0a0a7223 */ /* 0x000fe20000000007 */
[----:B------:R-:W-:-:S04]  /*0410*/  UIADD3 UR4, UPT, UPT, UR4, 0x10, URZ ;  /* 0x0000001004047890 */ /* 0x000fc8000fffe0ff */
[----:B------:R-:W-:Y:S01]  /*0420*/  UISETP.NE.AND UP0, UPT, UR4, 0x800, UPT ;  /* 0x000008000400788c */ /* 0x000fe2000bf05270 */
[----:B0-----:R-:W-:Y:S02]  /*0430*/  IADD3 R4, P0, PT, R4, 0x40, RZ ;  /* 0x0000004004047810 */ /* 0x001fe40007f1e0ff */
[----:B------:R-:W-:Y:S02]  /*0440*/  IADD3 R6, PT, PT, R6, 0x800, RZ ;  /* 0x0000080006067810 */ /* 0x000fe40007ffe0ff */
[----:B------:R-:W-:Y:S01]  /*0450*/  IADD3.X R5, PT, PT, RZ, R5, RZ, P0, !PT ;  /* 0x00000005ff057210 */ /* 0x000fe200007fe4ff */
[----:B--2---:R-:W-:-:S04]  /*0460*/  FFMA R10, R17, R18, R10 ;  /* 0x00000012110a7223 */ /* 0x004fc8000000000a */
[----:B---3--:R-:W-:-:S04]  /*0470*/  FFMA R10, R15, R16, R10 ;  /* 0x000000100f0a7223 */ /* 0x008fc8000000000a */
[----:B----4-:R-:W-:-:S04]  /*0480*/  FFMA R10, R19, R20, R10 ;  /* 0x00000014130a7223 */ /* 0x010fc8000000000a */
[----:B-----5:R-:W-:-:S04]  /*0490*/  FFMA R10, R21, R22, R10 ;  /* 0x00000016150a7223 */ /* 0x020fc8000000000a */
[----:B------:R-:W-:-:S04]  /*04a0*/  FFMA R23, R23, R24, R10 ;  /* 0x0000001817177223 */ /* 0x000fc8000000000a */
[----:B------:R-:W-:-:S04]  /*04b0*/  FFMA R14, R14, R13, R23 ;  /* 0x0000000d0e0e7223 */ /* 0x000fc80000000017 */
[----:B------:R-:W-:Y:S01]  /*04c0*/  FFMA R15, R25, R26, R14 ;  /* 0x0000001a190f7223 */ /* 0x000fe2000000000e */
[----:B------:R-:W-:Y:S06]  /*04d0*/  BRA.U UP0, `(.L_x_2) ;  /* 0xfffffffd001c7547 */ /* 0x000fec000b83ffff */
[----:B------:R-:W0:Y:S02]  /*04e0*/  LDC.64 R2, c[0x0][0x390] ;  /* 0x0000e400ff027b82 */ /* 0x000e240000000a00 */
[----:B0-----:R-:W-:-:S05]  /*04f0*/  IMAD.WIDE R2, R0, 0x4, R2 ;  /* 0x0000000400027825 */ /* 0x001fca00078e0202 */
[----:B------:R-:W-:Y:S01]  /*0500*/  STG.E desc[UR12][R2.64], R15 ;  /* 0x0000000f02007986 */ /* 0x000fe2000c10190c */
[----:B------:R-:W-:Y:S05]  /*0510*/  EXIT ;  /* 0x000000000000794d */ /* 0x000fea0003800000 */
.L_x_3:
        /* <DEDUP_REMOVED lines=14> */
.L_x_169:


//--------------------- .text._Z9kv_decodePKyS0_S0_S0_S0_S0_Pfi --------------------------
	.section	.text._Z9kv_decodePKyS0_S0_S0_S0_S0_Pfi,"ax",@progbits
	.align	128
        .global         _Z9kv_decodePKyS0_S0_S0_S0_S0_Pfi
        .type           _Z9kv_decodePKyS0_S0_S0_S0_S0_Pfi,@function
        .size           _Z9kv_decodePKyS0_S0_S0_S0_S0_Pfi,(.L_x_165 - _Z9kv_decodePKyS0_S0_S0_S0_S0_Pfi)
        .other          _Z9kv_decodePKyS0_S0_S0_S0_S0_Pfi,@"STO_CUDA_ENTRY STV_DEFAULT"
_Z9kv_decodePKyS0_S0_S0_S0_S0_Pfi:
.text._Z9kv_decodePKyS0_S0_S0_S0_S0_Pfi:
[----:B------:R-:W0:Y:S01]  /*0000*/  LDC R1, c[0x0][0x37c] ;  /* 0x0000df00ff017b82 */ /* 0x000e220000000800 */
[----:B------:R-:W1:Y:S01]  /*0010*/  LDCU UR6, c[0x0][0x3b8] ;  /* 0x00007700ff0677ac */ /* 0x000e620008000800 */
[----:B0-----:R-:W-:Y:S01]  /*0020*/  IADD3 R1, PT, PT, R1, -0x200, RZ ;  /* 0xfffffe0001017810 */ /* 0x001fe20007ffe0ff */
[----:B------:R-:W-:Y:S01]  /*0030*/  HFMA2 R0, -RZ, RZ, 0, 0 ;  /* 0x00000000ff007431 */ /* 0x000fe200000001ff */
[----:B------:R-:W-:Y:S02]  /*0040*/  CS2R R6, SRZ ;  /* 0x0000000000067805 */ /* 0x000fe4000001ff00 */
[----:B------:R-:W-:Y:S02]  /*0050*/  CS2R R4, SRZ ;  /* 0x0000000000047805 */ /* 0x000fe4000001ff00 */
[----:B------:R-:W-:Y:S01]  /*0060*/  CS2R R10, SRZ ;  /* 0x00000000000a7805 */ /* 0x000fe2000001ff00 */
[----:B------:R0:W-:Y:S01]  /*0070*/  STL.128 [R1], RZ ;  /* 0x000000ff01007387 */ /* 0x0001e20000100c00 */
[----:B------:R-:W-:-:S02]  /*0080*/  CS2R R8, SRZ ;  /* 0x0000000000087805 */ /* 0x000fc4000001ff00 */
[----:B------:R-:W-:Y:S02]  /*0090*/  CS2R R14, SRZ ;  /* 0x00000000000e7805 */ /* 0x000fe4000001ff00 */
[----:B------:R-:W-:Y:S01]  /*00a0*/  CS2R R12, SRZ ;  /* 0x00000000000c7805 */ /* 0x000fe2000001ff00 */
[----:B------:R0:W-:Y:S01]  /*00b0*/  STL.128 [R1+0x10], RZ ;  /* 0x000010ff01007387 */ /* 0x0001e20000100c00 */
[----:B------:R-:W-:Y:S02]  /*00c0*/  CS2R R18, SRZ ;  /* 0x0000000000127805 */ /* 0x000fe4000001ff00 */
[----:B------:R-:W-:Y:S02]  /*00d0*/  CS2R R16, SRZ ;  /* 0x0000000000107805 */ /* 0x000fe4000001ff00 */
[----:B------:R-:W-:Y:S01]  /*00e0*/  CS2R R22, SRZ ;  /* 0x0000000000167805 */ /* 0x000fe2000001ff00 */
[----:B------:R0:W-:Y:S01]  /*00f0*/  STL.128 [R1+0x20], RZ ;  /* 0x000020ff01007387 */ /* 0x0001e20000100c00 */
[----:B------:R-:W-:-:S02]  /*0100*/  CS2R R20, SRZ ;  /* 0x0000000000147805 */ /* 0x000fc4000001ff00 */
[----:B------:R-:W-:Y:S02]  /*0110*/  CS2R R26, SRZ ;  /* 0x00000000001a7805 */ /* 0x000fe4000001ff00 */
[----:B------:R-:W-:Y:S01]  /*0120*/  CS2R R24, SRZ ;  /* 0x0000000000187805 */ /* 0x000fe2000001ff00 */
[----:B------:R0:W-:Y:S01]  /*0130*/  STL.128 [R1+0x30], RZ ;  /* 0x000030ff01007387 */ /* 0x0001e20000100c00 */
[----:B-1----:R-:W-:Y:S01]  /*0140*/  UISETP.GE.AND UP0, UPT, UR6, 0x1, UPT ;  /* 0x000000010600788c */ /* 0x002fe2000bf06270 */
[----:B------:R-:W-:Y:S02]  /*0150*/  CS2R R30, SRZ ;  /* 0x00000000001e7805 */ /* 0x000fe4000001ff00 */
[----:B------:R-:W-:Y:S01]  /*0160*/  CS2R R28, SRZ ;  /* 0x00000000001c7805 */ /* 0x000fe2000001ff00 */
[----:B------:R0:W-:Y:S01]  /*0170*/  STL.128 [R1+0x40], RZ ;  /* 0x000040ff01007387 */ /* 0x0001e20000100c00 */
[----:B------:R-:W-:Y:S02]  /*0180*/  CS2R R34, SRZ ;  /* 0x0000000000227805 */ /* 0x000fe4000001ff00 */
[----:B------:R-:W-:-:S02]  /*0190*/  CS2R R32, SRZ ;  /* 0x0000000000207805 */ /* 0x000fc4000001ff00 */
[----:B------:R-:W-:Y:S01]  /*01a0*/  CS2R R38, SRZ ;  /* 0x0000000000267805 */ /* 0x000fe2000001ff00 */
[----:B------:R0:W-:Y:S01]  /*01b0*/  STL.128 [R1+0x50], RZ ;  /* 0x000050ff01007387 */ /* 0x0001e20000100c00 */
[----:B------:R-:W-:Y:S02]  /*01c0*/  CS2R R36, SRZ ;  /* 0x0000000000247805 */ /* 0x000fe4000001ff00 */
        /* <DEDUP_REMOVED lines=60> */
[----:B------:R-:W-:Y:S01]  /*0590*/  CS2R R128, SRZ ;  /* 0x0000000000807805 */ /* 0x000fe2000001ff00 */
[----:B------:R-:W1:Y:S01]  /*05a0*/  LDCU.64 UR4, c[0x0][0x358] ;  /* 0x00006b00ff0477ac */ /* 0x000e620008000a00 */
[----:B------:R0:W-:Y:S04]  /*05b0*/  STL.128 [R1+0x150], RZ ;  /* 0x000150ff01007387 */ /* 0x0001e80000100c00 */
        /* <DEDUP_REMOVED lines=9> */
[----:B------:R0:W-:Y:S01]  /*0650*/  STL.128 [R1+0x1f0], RZ ;  /* 0x0001f0ff01007387 */ /* 0x0001e20000100c00 */
[----:B-1----:R-:W-:Y:S05]  /*0660*/  BRA.U !UP0, `(.L_x_4) ;  /* 0x0000001d08e07547 */ /* 0x002fea000b800000 */
[----:B------:R-:W1:Y:S08]  /*0670*/  LDC.64 R10, c[0x0][0x380] ;  /* 0x0000e000ff0a7b82 */ /* 0x000e700000000a00 */
[----:B------:R-:W2:Y:S01]  /*0680*/  LDC.64 R12, c[0x0][0x388] ;  /* 0x0000e200ff0c7b82 */ /* 0x000ea20000000a00 */
[----:B-1----:R1:W5:Y:S04]  /*0690*/  LDG.E.64 R2, desc[UR4][R10.64] ;  /* 0x000000040a027981 */ /* 0x002368000c1e1b00 */
[----:B------:R1:W5:Y:S04]  /*06a0*/  LDG.E.64 R4, desc[UR4][R10.64+0x8] ;  /* 0x000008040a047981 */ /* 0x000368000c1e1b00 */
[----:B--2---:R1:W5:Y:S04]  /*06b0*/  LDG.E.64 R6, desc[UR4][R12.64] ;  /* 0x000000040c067981 */ /* 0x004368000c1e1b00 */
[----:B------:R1:W5:Y:S01]  /*06c0*/  LDG.E.64 R8, desc[UR4][R12.64+0x8] ;  /* 0x000008040c087981 */ /* 0x000362000c1e1b00 */
[----:B------:R-:W-:-:S02]  /*06d0*/  MOV R0, RZ ;  /* 0x000000ff00007202 */ /* 0x000fc40000000f00 */
[----:B------:R-:W-:-:S07]  /*06e0*/  MOV R18, RZ ;  /* 0x000000ff00127202 */ /* 0x000fce0000000f00 */
.L_x_7:
[----:B------:R-:W2:Y:S01]  /*06f0*/  LDC.64 R14, c[0x0][0x398] ;  /* 0x0000e600ff0e7b82 */ /* 0x000ea20000000a00 */
[----:B------:R-:W-:Y:S01]  /*0700*/  SHF.L.U32 R19, R18, 0x1, RZ ;  /* 0x0000000112137819 */ /* 0x000fe200000006ff */
[----:B------:R-:W3:Y:S06]  /*0710*/  LDCU UR6, c[0x0][0x3b8] ;  /* 0x00007700ff0677ac */ /* 0x000eec0008000800 */
[----:B-1----:R-:W1:Y:S01]  /*0720*/  LDC.64 R10, c[0x0][0x390] ;  /* 0x0000e400ff0a7b82 */ /* 0x002e620000000a00 */
[----:B--2---:R-:W-:-:S05]  /*0730*/  IMAD.WIDE.U32 R14, R19, 0x8, R14 ;  /* 0x00000008130e7825 */ /* 0x004fca00078e000e */
[----:B------:R-:W2:Y:S01]  /*0740*/  LDG.E.64 R16, desc[UR4][R14.64] ;  /* 0x000000040e107981 */ /* 0x000ea2000c1e1b00 */
[----:B-1----:R-:W-:-:S03]  /*0750*/  IMAD.WIDE.U32 R10, R19, 0x8, R10 ;  /* 0x00000008130a7825 */ /* 0x002fc600078e000a */
[----:B------:R-:W4:Y:S04]  /*0760*/  LDG.E.64 R22, desc[UR4][R14.64+0x8] ;  /* 0x000008040e167981 */ /* 0x000f28000c1e1b00 */
[----:B------:R-:W4:Y:S04]  /*0770*/  LDG.E.64 R12, desc[UR4][R10.64] ;  /* 0x000000040a0c7981 */ /* 0x000f28000c1e1b00 */
[----:B------:R-:W4:Y:S01]  /*0780*/  LDG.E.64 R20, desc[UR4][R10.64+0x8] ;  /* 0x000008040a147981 */ /* 0x000f22000c1e1b00 */
[----:B------:R-:W-:Y:S01]  /*0790*/  IADD3 R18, PT, PT, R18, 0x1, RZ ;  /* 0x0000000112127810 */ /* 0x000fe20007ffe0ff */
[----:B------:R-:W-:-:S03]  /*07a0*/  UPLOP3.LUT UP0, UPT, UPT, UPT, UPT, 0x80, 0x8 ;  /* 0x000000000008789c */ /* 0x000fc60003f0f070 */
[----:B---3--:R-:W-:Y:S02]  /*07b0*/  ISETP.NE.AND P2, PT, R18, UR6, PT ;  /* 0x0000000612007c0c */ /* 0x008fe4000bf45270 */
[----:B--2--5:R-:W-:-:S04]  /*07c0*/  LOP3.LUT R25, R16, R6, RZ, 0x3c, !PT ;  /* 0x0000000610197212 */ /* 0x024fc800078e3cff */
[----:B----4-:R-:W-:Y:S02]  /*07d0*/  LOP3.LUT R24, R25, R12, R2, 0x80, !PT ;  /* 0x0000000c19187212 */ /* 0x010fe400078e8002 */
[----:B------:R-:W-:Y:S02]  /*07e0*/  LOP3.LUT R25, R12, R2, RZ, 0xc0, !PT ;  /* 0x000000020c197212 */ /* 0x000fe400078ec0ff */
[----:B------:R-:W-:Y:S02]  /*07f0*/  LOP3.LUT R11, R20, R4, RZ, 0xc0, !PT ;  /* 0x00000004140b7212 */ /* 0x000fe400078ec0ff */
[----:B------:R-:W-:Y:S02]  /*0800*/  LOP3.LUT R12, R25, R16, R6, 0x90, !PT ;  /* 0x00000010190c7212 */ /* 0x000fe400078e9006 */
[----:B------:R-:W-:Y:S02]  /*0810*/  LOP3.LUT R25, R13, R3, RZ, 0xc0, !PT ;  /* 0x000000030d197212 */ /* 0x000fe400078ec0ff */
[----:B------:R-:W-:-:S02]  /*0820*/  LOP3.LUT R16, R11, R22, R8, 0x90, !PT ;  /* 0x000000160b107212 */ /* 0x000fc400078e9008 */
[----:B------:R-:W-:Y:S02]  /*0830*/  LOP3.LUT R11, R21, R5, RZ, 0xc0, !PT ;  /* 0x00000005150b7212 */ /* 0x000fe400078ec0ff */
[----:B------:R-:W-:Y:S02]  /*0840*/  LOP3.LUT R26, R25, R17, R7, 0x90, !PT ;  /* 0x00000011191a7212 */ /* 0x000fe400078e9007 */
[----:B------:R-:W-:Y:S02]  /*0850*/  LOP3.LUT R25, R22, R8, RZ, 0x3c, !PT ;  /* 0x0000000816197212 */ /* 0x000fe400078e3cff */
[----:B------:R-:W-:Y:S02]  /*0860*/  LOP3.LUT R22, R11, R23, R9, 0x90, !PT ;  /* 0x000000170b167212 */ /* 0x000fe400078e9009 */
[----:B------:R-:W-:Y:S02]  /*0870*/  LOP3.LUT R11, R23, R9, RZ, 0x3c, !PT ;  /* 0x00000009170b7212 */ /* 0x000fe400078e3cff */
[----:B------:R-:W-:-:S02]  /*0880*/  LOP3.LUT R14, R25, R20, R4, 0x80, !PT ;  /* 0x00000014190e7212 */ /* 0x000fc400078e8004 */
[----:B------:R-:W-:Y:S02]  /*0890*/  LOP3.LUT R20, R11, R21, R5, 0x80, !PT ;  /* 0x000000150b147212 */ /* 0x000fe400078e8005 */
[----:B------:R-:W-:Y:S01]  /*08a0*/  LOP3.LUT R11, R17, R7, RZ, 0x3c, !PT ;  /* 0x00000007110b7212 */ /* 0x000fe200078e3cff */
[----:B------:R-:W-:Y:S03]  /*08b0*/  POPC R10, R16 ;  /* 0x00000010000a7309 */ /* 0x000fe60000000000 */
[----:B------:R-:W-:-:S05]  /*08c0*/  LOP3.LUT R13, R11, R13, R3, 0x80, !PT ;  /* 0x0000000d0b0d7212 */ /* 0x000fca00078e8003 */
[----:B------:R-:W-:Y:S08]  /*08d0*/  POPC R14, R14 ;  /* 0x0000000e000e7309 */ /* 0x000ff00000000000 */
[----:B------:R-:W1:Y:S08]  /*08e0*/  POPC R23, R22 ;  /* 0x0000001600177309 */ /* 0x000e700000000000 */
[----:B------:R-:W2:Y:S08]  /*08f0*/  POPC R17, R20 ;  /* 0x0000001400117309 */ /* 0x000eb00000000000 */
[----:B------:R-:W-:Y:S08]  /*0900*/  POPC R24, R24 ;  /* 0x0000001800187309 */ /* 0x000ff00000000000 */
[----:B------:R-:W-:Y:S08]  /*0910*/  POPC R12, R12 ;  /* 0x0000000c000c7309 */ /* 0x000ff00000000000 */
[----:B------:R-:W3:Y:S08]  /*0920*/  POPC R15, R26 ;  /* 0x0000001a000f7309 */ /* 0x000ef00000000000 */
[----:B------:R4:W0:Y:S01]  /*0930*/  POPC R11, R13 ;  /* 0x0000000d000b7309 */ /* 0x0008220000000000 */
[----:B-1----:R-:W-:-:S02]  /*0940*/  IADD3 R10, PT, PT, R10, R23, RZ ;  /* 0x000000170a0a7210 */ /* 0x002fc40007ffe0ff */
[----:B--2---:R-:W-:Y:S02]  /*0950*/  IADD3 R14, PT, PT, R14, R17, RZ ;  /* 0x000000110e0e7210 */ /* 0x004fe40007ffe0ff */
[----:B---3--:R-:W-:Y:S02]  /*0960*/  IADD3 R10, PT, PT, R10, R12, R15 ;  /* 0x0000000c0a0a7210 */ /* 0x008fe40007ffe00f */
[----:B----4-:R-:W1:Y:S01]  /*0970*/  LDC.64 R12, c[0x0][0x3a8] ;  /* 0x0000ea00ff0c7b82 */ /* 0x010e620000000a00 */
[----:B0-----:R-:W-:-:S04]  /*0980*/  IADD3 R11, PT, PT, R14, R24, R11 ;  /* 0x000000180e0b7210 */ /* 0x001fc80007ffe00b */
[----:B------:R-:W-:-:S04]  /*0990*/  IADD3 R10, PT, PT, R10, -R11, RZ ;  /* 0x8000000b0a0a7210 */ /* 0x000fc80007ffe0ff */
[----:B------:R-:W-:-:S04]  /*09a0*/  IADD3 R10, PT, PT, R10, R10, RZ ;  /* 0x0000000a0a0a7210 */ /* 0x000fc80007ffe0ff */
[----:B------:R-:W-:-:S04]  /*09b0*/  IADD3 R10, PT, PT, R10, R10, RZ ;  /* 0x0000000a0a0a7210 */ /* 0x000fc80007ffe0ff */
[----:B------:R-:W-:-:S04]  /*09c0*/  IADD3 R10, PT, PT, R10, R10, RZ ;  /* 0x0000000a0a0a7210 */ /* 0x000fc80007ffe0ff */
[----:B------:R-:W-:Y:S01]  /*09d0*/  IADD3 R10, PT, PT, R10, R10, RZ ;  /* 0x0000000a0a0a7210 */ /* 0x000fe20007ffe0ff */
[----:B------:R-:W-:-:S03]  /*09e0*/  HFMA2 R14, -RZ, RZ, 3.7421875, 0 ;  /* 0x437c0000ff0e7431 */ /* 0x000fc600000001ff */
[----:B------:R-:W-:Y:S02]  /*09f0*/  IADD3 R10, PT, PT, R10, R10, RZ ;  /* 0x0000000a0a0a7210 */ /* 0x000fe40007ffe0ff */
[----:B------:R-:W-:Y:S02]  /*0a00*/  MOV R11, 0x3bbb989d ;  /* 0x3bbb989d000b7802 */ /* 0x000fe40000000f00 */
[----:B------:R-:W-:-:S05]  /*0a10*/  I2FP.F32.S32 R10, R10 ;  /* 0x0000000a000a7245 */ /* 0x000fca0000201400 */
[----:B------:R-:W-:-:S04]  /*0a20*/  FFMA.SAT R11, R10, R11, 0.5 ;  /* 0x3f0000000a0b7423 */ /* 0x000fc8000000200b */
[----:B------:R-:W-:-:S04]  /*0a30*/  FFMA.RM R14, R11, R14, 12582913 ;  /* 0x4b4000010b0e7423 */ /* 0x000fc8000000400e */
[----:B------:R-:W-:-:S04]  /*0a40*/  FADD R11, R14, -12583039 ;  /* 0xcb40007f0e0b7421 */ /* 0x000fc80000000000 */
[----:B------:R-:W-:-:S04]  /*0a50*/  FFMA R11, R10, 1.4426950216293334961, -R11 ;  /* 0x3fb8aa3b0a0b7823 */ /* 0x000fc8000000080b */
[----:B------:R-:W-:Y:S02]  /*0a60*/  FFMA R15, R10, 1.925963033500011079e-08, R11 ;  /* 0x32a570600a0f7823 */ /* 0x000fe4000000000b */
[----:B------:R-:W0:Y:S02]  /*0a70*/  LDC.64 R10, c[0x0][0x3a0] ;  /* 0x0000e800ff0a7b82 */ /* 0x000e240000000a00 */
[----:B------:R-:W2:Y:S01]  /*0a80*/  MUFU.EX2 R16, R15 ;  /* 0x0000000f00107308 */ /* 0x000ea20000000800 */
[----:B------:R-:W-:Y:S01]  /*0a90*/  SHF.L.U32 R21, R14, 0x17, RZ ;  /* 0x000000170e157819 */ /* 0x000fe200000006ff */
[----:B------:R-:W-:-:S04]  /*0aa0*/  HFMA2 R20, -RZ, RZ, 0, 0 ;  /* 0x00000000ff147431 */ /* 0x000fc800000001ff */
[----:B--2---:R-:W-:-:S04]  /*0ab0*/  FMUL R21, R21, R16 ;  /* 0x0000001015157220 */ /* 0x004fc80000400000 */
[----:B-1----:R-:W-:-:S07]  /*0ac0*/  FADD R0, R21, R0 ;  /* 0x0000000015007221 */ /* 0x002fce0000000000 */
.L_x_6:
[----:B------:R-:W-:-:S05]  /*0ad0*/  IADD3 R17, PT, PT, R19, R20, RZ ;  /* 0x0000001413117210 */ /* 0x000fca0007ffe0ff */
[----:B0-----:R-:W-:-:S06]  /*0ae0*/  IMAD.WIDE.U32 R14, R17, 0x8, R10 ;  /* 0x00000008110e7825 */ /* 0x001fcc00078e000a */
[----:B------:R-:W2:Y:S01]  /*0af0*/  LDG.E.64 R14, desc[UR4][R14.64] ;  /* 0x000000040e0e7981 */ /* 0x000ea2000c1e1b00 */
[----:B------:R-:W-:-:S06]  /*0b00*/  IMAD.WIDE.U32 R16, R17, 0x8, R12 ;  /* 0x0000000811107825 */ /* 0x000fcc00078e000c */
[----:B------:R-:W3:Y:S01]  /*0b10*/  LDG.E.64 R16, desc[UR4][R16.64] ;  /* 0x0000000410107981 */ /* 0x000ee2000c1e1b00 */
[----:B------:R-:W-:-:S04]  /*0b20*/  SHF.L.U32 R20, R20, 0x6, RZ ;  /* 0x0000000614147819 */ /* 0x000fc800000006ff */
[----:B------:R-:W-:Y:S02]  /*0b30*/  LEA R20, R20, R1, 0x2 ;  /* 0x0000000114147211 */ /* 0x000fe400078e10ff */
[----:B--2---:R-:W-:-:S04]  /*0b40*/  LOP3.LUT R22, R14, 0x1, RZ, 0xc0, !PT ;  /* 0x000000010e167812 */ /* 0x004fc800078ec0ff */
[----:B------:R-:W-:-:S04]  /*0b50*/  ISETP.NE.U32.AND P0, PT, R22, 0x1, PT ;  /* 0x000000011600780c */ /* 0x000fc80003f05070 */
[----:B------:R-:W-:Y:S02]  /*0b60*/  ISETP.NE.U32.AND.EX P0, PT, RZ, RZ, PT, P0 ;  /* 0x000000ffff00720c */ /* 0x000fe40003f05100 */
[----:B------:R-:W-:-:S11]  /*0b70*/  LOP3.LUT P4, RZ, R14, 0x4, RZ, 0xc0, !PT ;  /* 0x000000040eff7812 */ /* 0x000fd6000788c0ff */
[----:B------:R-:W2:Y:S01]  /*0b80*/  @!P0 LDL R23, [R20] ;  /* 0x0000000014178983 */ /* 0x000ea20000100800 */
[----:B------:R-:W-:-:S03]  /*0b90*/  LOP3.LUT P5, RZ, R14, 0x2, RZ, 0xc0, !PT ;  /* 0x000000020eff7812 */ /* 0x000fc600078ac0ff */
[----:B------:R-:W4:Y:S10]  /*0ba0*/  @P4 LDL R27, [R20+0x8] ;  /* 0x00000800141b4983 */ /* 0x000f340000100800 */
[----:B------:R-:W5:Y:S01]  /*0bb0*/  @P5 LDL R25, [R20+0x4] ;  /* 0x0000040014195983 */ /* 0x000f620000100800 */
[----:B------:R-:W-:-:S13]  /*0bc0*/  LOP3.LUT P3, RZ, R14, 0x8, RZ, 0xc0, !PT ;  /* 0x000000080eff7812 */ /* 0x000fda000786c0ff */
[----:B------:R-:W5:Y:S01]  /*0bd0*/  @P3 LDL R33, [R20+0xc] ;  /* 0x00000c0014213983 */ /* 0x000f620000100800 */
[----:B---3--:R-:W-:-:S04]  /*0be0*/  @!P0 LOP3.LUT R22, R16, 0x1, RZ, 0xc0, !PT ;  /* 0x0000000110168812 */ /* 0x008fc800078ec0ff */
[----:B------:R-:W-:-:S04]  /*0bf0*/  @!P0 ISETP.NE.U32.AND P1, PT, R22, 0x1, PT ;  /* 0x000000011600880c */ /* 0x000fc80003f25070 */
[----:B------:R-:W-:-:S04]  /*0c00*/  @!P0 ISETP.NE.U32.AND.EX P1, PT, RZ, RZ, PT, P1 ;  /* 0x000000ffff00820c */ /* 0x000fc80003f25110 */
[CC--:B------:R-:W-:Y:S02]  /*0c10*/  @!P0 FSEL R22, -R21.reuse, R21.reuse, !P1 ;  /* 0x0000001515168208 */ /* 0x0c0fe40004800100 */
[C---:B------:R-:W-:Y:S02]  /*0c20*/  @P5 LOP3.LUT P6, RZ, R16.reuse, 0x2, RZ, 0xc0, !PT ;  /* 0x0000000210ff5812 */ /* 0x040fe400078cc0ff */
[----:B------:R-:W-:Y:S02]  /*0c30*/  @P4 LOP3.LUT P1, RZ, R16, 0x4, RZ, 0xc0, !PT ;  /* 0x0000000410ff4812 */ /* 0x000fe4000782c0ff */
[CC--:B------:R-:W-:Y:S02]  /*0c40*/  @P5 FSEL R24, R21.reuse, -R21.reuse, !P6 ;  /* 0x8000001515185208 */ /* 0x0c0fe40007000000 */
[----:B------:R-:W-:Y:S02]  /*0c50*/  @P4 FSEL R26, R21, -R21, !P1 ;  /* 0x80000015151a4208 */ /* 0x000fe40004800000 */
[----:B------:R-:W-:-:S02]  /*0c60*/  LOP3.LUT P6, RZ, R14, 0x10, RZ, 0xc0, !PT ;  /* 0x000000100eff7812 */ /* 0x000fc400078cc0ff */
[----:B------:R-:W-:-:S11]  /*0c70*/  LOP3.LUT P1, RZ, R14, 0x80, RZ, 0xc0, !PT ;  /* 0x000000800eff7812 */ /* 0x000fd6000782c0ff */
[----:B------:R-:W3:Y:S01]  /*0c80*/  @P6 LDL R29, [R20+0x10] ;  /* 0x00001000141d6983 */ /* 0x000ee20000100800 */
[----:B--2---:R-:W-:-:S05]  /*0c90*/  @!P0 FADD R23, R22, R23 ;  /* 0x0000001716178221 */ /* 0x004fca0000000000 */
[----:B------:R-:W-:Y:S01]  /*0ca0*/  @!P0 STL [R20], R23 ;  /* 0x0000001714008387 */ /* 0x000fe20000100800 */
[----:B------:R-:W-:-:S04]  /*0cb0*/  @P3 LOP3.LUT P0, RZ, R16, 0x8, RZ, 0xc0, !PT ;  /* 0x0000000810ff3812 */ /* 0x000fc8000780c0ff */
[----:B------:R-:W-:Y:S02]  /*0cc0*/  @P3 FSEL R22, R21, -R21, !P0 ;  /* 0x8000001515163208 */ /* 0x000fe40004000000 */
[----:B------:R-:W-:Y:S01]  /*0cd0*/  LOP3.LUT P0, RZ, R14, 0x100, RZ, 0xc0, !PT ;  /* 0x000001000eff7812 */ /* 0x000fe2000780c0ff */
[----:B----4-:R-:W-:Y:S01]  /*0ce0*/  @P4 FADD R27, R26, R27 ;  /* 0x0000001b1a1b4221 */ /* 0x010fe20000000000 */
[----:B-----5:R-:W-:-:S04]  /*0cf0*/  @P5 FADD R25, R24, R25 ;  /* 0x0000001918195221 */ /* 0x020fc80000000000 */
[----:B------:R0:W-:Y:S07]  /*0d00*/  @P4 STL [R20+0x8], R27 ;  /* 0x0000081b14004387 */ /* 0x0001ee0000100800 */
[----:B------:R-:W2:Y:S04]  /*0d10*/  @P0 LDL R31, [R20+0x20] ;  /* 0x00002000141f0983 */ /* 0x000ea80000100800 */
[----:B0-----:R-:W4:Y:S04]  /*0d20*/  @P1 LDL R27, [R20+0x1c] ;  /* 0x00001c00141b1983 */ /* 0x001f280000100800 */
[----:B------:R0:W-:Y:S01]  /*0d30*/  @P5 STL [R20+0x4], R25 ;  /* 0x0000041914005387 */ /* 0x0001e20000100800 */
[----:B------:R-:W-:-:S02]  /*0d40*/  LOP3.LUT P5, RZ, R14, 0x20, RZ, 0xc0, !PT ;  /* 0x000000200eff7812 */ /* 0x000fc400078ac0ff */
[----:B------:R-:W-:-:S11]  /*0d50*/  LOP3.LUT P4, RZ, R14, 0x40, RZ, 0xc0, !PT ;  /* 0x000000400eff7812 */ /* 0x000fd6000788c0ff */
[----:B------:R-:W5:Y:S04]  /*0d60*/  @P5 LDL R35, [R20+0x14] ;  /* 0x0000140014235983 */ /* 0x000f680000100800 */
[----:B------:R-:W5:Y:S01]  /*0d70*/  @P4 LDL R30, [R20+0x18] ;  /* 0x00001800141e4983 */ /* 0x000f620000100800 */
[----:B------:R-:W-:-:S05]  /*0d80*/  @P3 FADD R23, R22, R33 ;  /* 0x0000002116173221 */ /* 0x000fca0000000000 */
[----:B------:R-:W-:Y:S01]  /*0d90*/  @P3 STL [R20+0xc], R23 ;  /* 0x00000c1714003387 */ /* 0x000fe20000100800 */
[----:B------:R-:W-:-:S04]  /*0da0*/  @P6 LOP3.LUT P3, RZ, R16, 0x10, RZ, 0xc0, !PT ;  /* 0x0000001010ff6812 */ /* 0x000fc8000786c0ff */
[----:B------:R-:W-:Y:S02]  /*0db0*/  @P6 FSEL R22, R21, -R21, !P3 ;  /* 0x8000001515166208 */ /* 0x000fe40005800000 */
[----:B------:R-:W-:-:S04]  /*0dc0*/  @P5 LOP3.LUT P3, RZ, R16, 0x20, RZ, 0xc0, !PT ;  /* 0x0000002010ff5812 */ /* 0x000fc8000786c0ff */
[----:B------:R-:W-:Y:S02]  /*0dd0*/  @P5 FSEL R24, R21, -R21, !P3 ;  /* 0x8000001515185208 */ /* 0x000fe40005800000 */
[----:B------:R-:W-:-:S04]  /*0de0*/  @P4 LOP3.LUT P3, RZ, R16, 0x40, RZ, 0xc0, !PT ;  /* 0x0000004010ff4812 */ /* 0x000fc8000786c0ff */
[----:B0-----:R-:W-:Y:S02]  /*0df0*/  @P4 FSEL R25, R21, -R21, !P3 ;  /* 0x8000001515194208 */ /* 0x001fe40005800000 */
[----:B------:R-:W-:-:S04]  /*0e00*/  @P1 LOP3.LUT P3, RZ, R16, 0x80, RZ, 0xc0, !PT ;  /* 0x0000008010ff1812 */ /* 0x000fc8000786c0ff */
[----:B------:R-:W-:Y:S02]  /*0e10*/  @P1 FSEL R26, R21, -R21, !P3 ;  /* 0x80000015151a1208 */ /* 0x000fe40005800000 */
[----:B------:R-:W-:-:S04]  /*0e20*/  @P0 LOP3.LUT P3, RZ, R16, 0x100, RZ, 0xc0, !PT ;  /* 0x0000010010ff0812 */ /* 0x000fc8000786c0ff */
[----:B------:R-:W-:Y:S02]  /*0e30*/  @P0 FSEL R28, R21, -R21, !P3 ;  /* 0x80000015151c0208 */ /* 0x000fe40005800000 */
[----:B------:R-:W-:-:S13]  /*0e40*/  LOP3.LUT P3, RZ, R14, 0x200, RZ, 0xc0, !PT ;  /* 0x000002000eff7812 */ /* 0x000fda000786c0ff */
[----:B------:R-:W5:Y:S01]  /*0e50*/  @P3 LDL R33, [R20+0x24] ;  /* 0x0000240014213983 */ /* 0x000f620000100800 */
[----:B---3--:R-:W-:-:S05]  /*0e60*/  @P6 FADD R29, R22, R29 ;  /* 0x0000001d161d6221 */ /* 0x008fca0000000000 */
[----:B------:R0:W-:Y:S01]  /*0e70*/  @P6 STL [R20+0x10], R29 ;  /* 0x0000101d14006387 */ /* 0x0001e20000100800 */
[----:B------:R-:W-:-:S13]  /*0e80*/  LOP3.LUT P6, RZ, R14, 0x400, RZ, 0xc0, !PT ;  /* 0x000004000eff7812 */ /* 0x000fda00078cc0ff */
[----:B0-----:R-:W3:Y:S01]  /*0e90*/  @P6 LDL R29, [R20+0x28] ;  /* 0x00002800141d6983 */ /* 0x001ee20000100800 */
[----:B--2---:R-:W-:Y:S01]  /*0ea0*/  @P0 FADD R31, R28, R31 ;  /* 0x0000001f1c1f0221 */ /* 0x004fe20000000000 */
[----:B----4-:R-:W-:-:S04]  /*0eb0*/  @P1 FADD R27, R26, R27 ;  /* 0x0000001b1a1b1221 */ /* 0x010fc80000000000 */
[----:B------:R0:W-:Y:S01]  /*0ec0*/  @P0 STL [R20+0x20], R31 ;  /* 0x0000201f14000387 */ /* 0x0001e20000100800 */
[----:B------:R-:W-:-:S03]  /*0ed0*/  @P3 LOP3.LUT P0, RZ, R16, 0x200, RZ, 0xc0, !PT ;  /* 0x0000020010ff3812 */ /* 0x000fc6000780c0ff */
[----:B------:R-:W-:Y:S01]  /*0ee0*/  @P1 STL [R20+0x1c], R27 ;  /* 0x00001c1b14001387 */ /* 0x000fe20000100800 */
[C---:B------:R-:W-:Y:S02]  /*0ef0*/  LOP3.LUT P1, RZ, R14.reuse, 0x2000, RZ, 0xc0, !PT ;  /* 0x000020000eff7812 */ /* 0x040fe4000782c0ff */
[----:B------:R-:W-:Y:S02]  /*0f00*/  @P3 FSEL R22, R21, -R21, !P0 ;  /* 0x8000001515163208 */ /* 0x000fe40004000000 */
[----:B------:R-:W-:Y:S01]  /*0f10*/  LOP3.LUT P0, RZ, R14, 0x4000, RZ, 0xc0, !PT ;  /* 0x000040000eff7812 */ /* 0x000fe2000780c0ff */
[----:B-----5:R-:W-:-:S08]  /*0f20*/  @P5 FADD R23, R24, R35 ;  /* 0x0000002318175221 */ /* 0x020fd00000000000 */
[----:B0-----:R-:W2:Y:S04]  /*0f30*/  @P1 LDL R31, [R20+0x34] ;  /* 0x00003400141f1983 */ /* 0x001ea80000100800 */
[----:B------:R-:W4:Y:S01]  /*0f40*/  @P0 LDL R35, [R20+0x38] ;  /* 0x0000380014230983 */ /* 0x000f220000100800 */
[----:B------:R-:W-:-:S03]  /*0f50*/  @P4 FADD R25, R25, R30 ;  /* 0x0000001e19194221 */ /* 0x000fc60000000000 */
[----:B------:R-:W-:Y:S01]  /*0f60*/  @P5 STL [R20+0x14], R23 ;  /* 0x0000141714005387 */ /* 0x000fe20000100800 */
[----:B------:R-:W-:-:S03]  /*0f70*/  LOP3.LUT P5, RZ, R14, 0x800, RZ, 0xc0, !PT ;  /* 0x000008000eff7812 */ /* 0x000fc600078ac0ff */
[----:B------:R0:W-:Y:S01]  /*0f80*/  @P4 STL [R20+0x18], R25 ;  /* 0x0000181914004387 */ /* 0x0001e20000100800 */
[----:B------:R-:W-:-:S09]  /*0f90*/  LOP3.LUT P4, RZ, R14, 0x1000, RZ, 0xc0, !PT ;  /* 0x000010000eff7812 */ /* 0x000fd2000788c0ff */
[----:B0-----:R-:W5:Y:S04]  /*0fa0*/  @P5 LDL R25, [R20+0x2c] ;  /* 0x00002c0014195983 */ /* 0x001f680000100800 */
[----:B------:R-:W5:Y:S01]  /*0fb0*/  @P4 LDL R27, [R20+0x30] ;  /* 0x00003000141b4983 */ /* 0x000f620000100800 */
[----:B------:R-:W-:-:S05]  /*0fc0*/  @P3 FADD R23, R22, R33 ;  /* 0x0000002116173221 */ /* 0x000fca0000000000 */
[----:B------:R3:W-:Y:S01]  /*0fd0*/  @P3 STL [R20+0x24], R23 ;  /* 0x0000241714003387 */ /* 0x0007e20000100800 */
[----:B------:R-:W-:-:S04]  /*0fe0*/  @P6 LOP3.LUT P3, RZ, R16, 0x400, RZ, 0xc0, !PT ;  /* 0x0000040010ff6812 */ /* 0x000fc8000786c0ff */
[----:B------:R-:W-:Y:S02]  /*0ff0*/  @P6 FSEL R22, R21, -R21, !P3 ;  /* 0x8000001515166208 */ /* 0x000fe40005800000 */
        /* <DEDUP_REMOVED lines=8> */
[----:B------:R-:W-:-:S13]  /*1080*/  LOP3.LUT P3, RZ, R14, 0x8000, RZ, 0xc0, !PT ;  /* 0x000080000eff7812 */ /* 0x000fda000786c0ff */
[----:B------:R-:W5:Y:S01]  /*1090*/  @P3 LDL R33, [R20+0x3c] ;  /* 0x00003c0014213983 */ /* 0x000f620000100800 */
[----:B---3--:R-:W-:-:S05]  /*10a0*/  @P6 FADD R23, R22, R29 ;  /* 0x0000001d16176221 */ /* 0x008fca0000000000 */
[----:B------:R-:W-:Y:S01]  /*10b0*/  @P6 STL [R20+0x28], R23 ;  /* 0x0000281714006387 */ /* 0x000fe20000100800 */
[----:B------:R-:W-:Y:S01]  /*10c0*/  LOP3.LUT P6, RZ, R14, 0x10000, RZ, 0xc0, !PT ;  /* 0x000100000eff7812 */ /* 0x000fe200078cc0ff */
[----:B--2---:R-:W-:Y:S01]  /*10d0*/  @P1 FADD R29, R28, R31 ;  /* 0x0000001f1c1d1221 */ /* 0x004fe20000000000 */
[----:B----4-:R-:W-:-:S05]  /*10e0*/  @P0 FADD R31, R30, R35 ;  /* 0x000000231e1f0221 */ /* 0x010fca0000000000 */
[----:B------:R0:W-:Y:S01]  /*10f0*/  @P0 STL [R20+0x38], R31 ;  /* 0x0000381f14000387 */ /* 0x0001e20000100800 */
[----:B------:R-:W-:-:S04]  /*1100*/  @P3 LOP3.LUT P0, RZ, R16, 0x8000, RZ, 0xc0, !PT ;  /* 0x0000800010ff3812 */ /* 0x000fc8000780c0ff */
[----:B------:R-:W-:Y:S02]  /*1110*/  @P3 FSEL R22, R21, -R21, !P0 ;  /* 0x8000001515163208 */ /* 0x000fe40004000000 */
[----:B------:R-:W-:Y:S01]  /*1120*/  LOP3.LUT P0, RZ, R14, 0x100000, RZ, 0xc0, !PT ;  /* 0x001000000eff7812 */ /* 0x000fe2000780c0ff */
[----:B-----5:R-:W-:-:S12]  /*1130*/  @P5 FADD R25, R24, R25 ;  /* 0x0000001918195221 */ /* 0x020fd80000000000 */
[----:B0-----:R-:W2:Y:S01]  /*1140*/  @P0 LDL R31, [R20+0x50] ;  /* 0x00005000141f0983 */ /* 0x001ea20000100800 */
[----:B------:R-:W-:-:S03]  /*1150*/  @P4 FADD R27, R26, R27 ;  /* 0x0000001b1a1b4221 */ /* 0x000fc60000000000 */
[----:B------:R0:W-:Y:S01]  /*1160*/  @P5 STL [R20+0x2c], R25 ;  /* 0x00002c1914005387 */ /* 0x0001e20000100800 */
[----:B------:R-:W-:-:S03]  /*1170*/  LOP3.LUT P5, RZ, R14, 0x20000, RZ, 0xc0, !PT ;  /* 0x000200000eff7812 */ /* 0x000fc600078ac0ff */
[----:B0-----:R-:W3:Y:S04]  /*1180*/  @P6 LDL R25, [R20+0x40] ;  /* 0x0000400014196983 */ /* 0x001ee80000100800 */
[----:B------:R0:W-:Y:S01]  /*1190*/  @P4 STL [R20+0x30], R27 ;  /* 0x0000301b14004387 */ /* 0x0001e20000100800 */
[----:B------:R-:W-:-:S03]  /*11a0*/  LOP3.LUT P4, RZ, R14, 0x40000, RZ, 0xc0, !PT ;  /* 0x000400000eff7812 */ /* 0x000fc6000788c0ff */
[----:B------:R1:W-:Y:S01]  /*11b0*/  @P1 STL [R20+0x34], R29 ;  /* 0x0000341d14001387 */ /* 0x0003e20000100800 */
[----:B------:R-:W-:-:S03]  /*11c0*/  LOP3.LUT P1, RZ, R14, 0x80000, RZ, 0xc0, !PT ;  /* 0x000800000eff7812 */ /* 0x000fc6000782c0ff */
[----:B0-----:R-:W4:Y:S06]  /*11d0*/  @P5 LDL R27, [R20+0x44] ;  /* 0x00004400141b5983 */ /* 0x001f2c0000100800 */
[----:B-1----:R-:W5:Y:S04]  /*11e0*/  @P4 LDL R29, [R20+0x48] ;  /* 0x00004800141d4983 */ /* 0x002f680000100800 */
        /* <DEDUP_REMOVED lines=15> */
[----:B--2---:R-:W-:-:S05]  /*12e0*/  @P0 FADD R31, R30, R31 ;  /* 0x0000001f1e1f0221 */ /* 0x004fca0000000000 */
[----:B------:R0:W-:Y:S01]  /*12f0*/  @P0 STL [R20+0x50], R31 ;  /* 0x0000501f14000387 */ /* 0x0001e20000100800 */
[----:B------:R-:W-:Y:S01]  /*1300*/  @P3 LOP3.LUT P0, RZ, R16, 0x200000, RZ, 0xc0, !PT ;  /* 0x0020000010ff3812 */ /* 0x000fe2000780c0ff */
[----:B---3--:R-:W-:-:S03]  /*1310*/  @P6 FADD R25, R22, R25 ;  /* 0x0000001916196221 */ /* 0x008fc60000000000 */
[----:B------:R-:W-:Y:S02]  /*1320*/  @P3 FSEL R22, R21, -R21, !P0 ;  /* 0x8000001515163208 */ /* 0x000fe40004000000 */
[C---:B------:R-:W-:Y:S01]  /*1330*/  LOP3.LUT P0, RZ, R14.reuse, 0x4000000, RZ, 0xc0, !PT ;  /* 0x040000000eff7812 */ /* 0x040fe2000780c0ff */
[----:B------:R1:W-:Y:S01]  /*1340*/  @P6 STL [R20+0x40], R25 ;  /* 0x0000401914006387 */ /* 0x0003e20000100800 */
[----:B------:R-:W-:-:S11]  /*1350*/  LOP3.LUT P6, RZ, R14, 0x400000, RZ, 0xc0, !PT ;  /* 0x004000000eff7812 */ /* 0x000fd600078cc0ff */
[----:B0-----:R-:W2:Y:S01]  /*1360*/  @P0 LDL R31, [R20+0x68] ;  /* 0x00006800141f0983 */ /* 0x001ea20000100800 */
[----:B----4-:R-:W-:Y:S01]  /*1370*/  @P5 FADD R23, R24, R27 ;  /* 0x0000001b18175221 */ /* 0x010fe20000000000 */
[----:B-----5:R-:W-:Y:S02]  /*1380*/  @P4 FADD R27, R26, R29 ;  /* 0x0000001d1a1b4221 */ /* 0x020fe40000000000 */
[----:B-1----:R-:W3:Y:S01]  /*1390*/  @P6 LDL R25, [R20+0x58] ;  /* 0x0000580014196983 */ /* 0x002ee20000100800 */
[----:B------:R-:W-:-:S03]  /*13a0*/  @P1 FADD R29, R28, R35 ;  /* 0x000000231c1d1221 */ /* 0x000fc60000000000 */
[----:B------:R-:W-:Y:S01]  /*13b0*/  @P5 STL [R20+0x44], R23 ;  /* 0x0000441714005387 */ /* 0x000fe20000100800 */
[----:B------:R-:W-:-:S03]  /*13c0*/  LOP3.LUT P5, RZ, R14, 0x800000, RZ, 0xc0, !PT ;  /* 0x008000000eff7812 */ /* 0x000fc600078ac0ff */
[----:B------:R0:W-:Y:S01]  /*13d0*/  @P4 STL [R20+0x48], R27 ;  /* 0x0000481b14004387 */ /* 0x0001e20000100800 */
[----:B------:R-:W-:-:S03]  /*13e0*/  LOP3.LUT P4, RZ, R14, 0x1000000, RZ, 0xc0, !PT ;  /* 0x010000000eff7812 */ /* 0x000fc6000788c0ff */
[----:B------:R1:W-:Y:S01]  /*13f0*/  @P1 STL [R20+0x4c], R29 ;  /* 0x00004c1d14001387 */ /* 0x0003e20000100800 */
[----:B------:R-:W-:-:S05]  /*1400*/  LOP3.LUT P1, RZ, R14, 0x2000000, RZ, 0xc0, !PT ;  /* 0x020000000eff7812 */ /* 0x000fca000782c0ff */
[----:B------:R-:W4:Y:S04]  /*1410*/  @P5 LDL R35, [R20+0x5c] ;  /* 0x00005c0014235983 */ /* 0x000f280000100800 */
[----:B0-----:R-:W5:Y:S04]  /*1420*/  @P4 LDL R27, [R20+0x60] ;  /* 0x00006000141b4983 */ /* 0x001f680000100800 */
[----:B-1----:R-:W5:Y:S01]  /*1430*/  @P1 LDL R29, [R20+0x64] ;  /* 0x00006400141d1983 */ /* 0x002f620000100800 */
        /* <DEDUP_REMOVED lines=19> */
[----:B------:R-:W-:Y:S01]  /*1570*/  LOP3.LUT P0, RZ, R15, 0x1, RZ, 0xc0, !PT ;  /* 0x000000010fff7812 */ /* 0x000fe2000780c0ff */
[----:B------:R-:W-:Y:S01]  /*1580*/  @P6 STL [R20+0x58], R23 ;  /* 0x0000581714006387 */ /* 0x000fe20000100800 */
[----:B------:R-:W-:Y:S01]  /*1590*/  LOP3.LUT P6, RZ, R14, 0x10000000, RZ, 0xc0, !PT ;  /* 0x100000000eff7812 */ /* 0x000fe200078cc0ff */
[----:B----4-:R-:W-:-:S10]  /*15a0*/  @P5 FADD R25, R24, R35 ;  /* 0x0000002318195221 */ /* 0x010fd40000000000 */
[----:B0-----:R-:W2:Y:S01]  /*15b0*/  @P0 LDL R31, [R20+0x80] ;  /* 0x00008000141f0983 */ /* 0x001ea20000100800 */
[----:B-----5:R-:W-:Y:S01]  /*15c0*/  @P4 FADD R27, R26, R27 ;  /* 0x0000001b1a1b4221 */ /* 0x020fe20000000000 */
[----:B------:R-:W-:Y:S02]  /*15d0*/  @P1 FADD R29, R28, R29 ;  /* 0x0000001d1c1d1221 */ /* 0x000fe40000000000 */
[----:B------:R0:W-:Y:S01]  /*15e0*/  @P5 STL [R20+0x5c], R25 ;  /* 0x00005c1914005387 */ /* 0x0001e20000100800 */
[----:B------:R-:W-:-:S03]  /*15f0*/  LOP3.LUT P5, RZ, R14, 0x20000000, RZ, 0xc0, !PT ;  /* 0x200000000eff7812 */ /* 0x000fc600078ac0ff */
[----:B------:R1:W-:Y:S01]  /*1600*/  @P4 STL [R20+0x60], R27 ;  /* 0x0000601b14004387 */ /* 0x0003e20000100800 */
[----:B------:R-:W-:-:S03]  /*1610*/  LOP3.LUT P4, RZ, R14, 0x40000000, RZ, 0xc0, !PT ;  /* 0x400000000eff7812 */ /* 0x000fc6000788c0ff */
[----:B------:R3:W-:Y:S01]  /*1620*/  @P1 STL [R20+0x64], R29 ;  /* 0x0000641d14001387 */ /* 0x0007e20000100800 */
[----:B------:R-:W-:-:S03]  /*1630*/  LOP3.LUT P1, RZ, R14, 0x80000000, RZ, 0xc0, !PT ;  /* 0x800000000eff7812 */ /* 0x000fc6000782c0ff */
[----:B0-----:R-:W4:Y:S04]  /*1640*/  @P6 LDL R25, [R20+0x70] ;  /* 0x0000700014196983 */ /* 0x001f280000100800 */
[----:B-1----:R-:W5:Y:S04]  /*1650*/  @P5 LDL R27, [R20+0x74] ;  /* 0x00007400141b5983 */ /* 0x002f680000100800 */
[----:B---3--:R-:W3:Y:S04]  /*1660*/  @P4 LDL R29, [R20+0x78] ;  /* 0x00007800141d4983 */ /* 0x008ee80000100800 */
[----:B------:R-:W3:Y:S01]  /*1670*/  @P1 LDL R35, [R20+0x7c] ;  /* 0x00007c0014231983 */ /* 0x000ee20000100800 */
        /* <DEDUP_REMOVED lines=13> */
[----:B------:R-:W3:Y:S01]  /*1750*/  @P3 LDL R33, [R20+0x84] ;  /* 0x0000840014213983 */ /* 0x000ee20000100800 */
[----:B--2---:R-:W-:-:S05]  /*1760*/  @P0 FADD R31, R30, R31 ;  /* 0x0000001f1e1f0221 */ /* 0x004fca0000000000 */
[----:B------:R0:W-:Y:S01]  /*1770*/  @P0 STL [R20+0x80], R31 ;  /* 0x0000801f14000387 */ /* 0x0001e20000100800 */
[----:B------:R-:W-:Y:S01]  /*1780*/  @P3 LOP3.LUT P0, RZ, R17, 0x2, RZ, 0xc0, !PT ;  /* 0x0000000211ff3812 */ /* 0x000fe2000780c0ff */
[----:B----4-:R-:W-:-:S03]  /*1790*/  @P6 FADD R25, R22, R25 ;  /* 0x0000001916196221 */ /* 0x010fc60000000000 */
[----:B------:R-:W-:Y:S02]  /*17a0*/  @P3 FSEL R22, R21, -R21, !P0 ;  /* 0x8000001515163208 */ /* 0x000fe40004000000 */
[C---:B------:R-:W-:Y:S01]  /*17b0*/  LOP3.LUT P0, RZ, R15.reuse, 0x40, RZ, 0xc0, !PT ;  /* 0x000000400fff7812 */ /* 0x040fe2000780c0ff */
[----:B-----5:R-:W-:Y:S01]  /*17c0*/  @P5 FADD R23, R24, R27 ;  /* 0x0000001b18175221 */ /* 0x020fe20000000000 */
[----:B------:R1:W-:Y:S01]  /*17d0*/  @P6 STL [R20+0x70], R25 ;  /* 0x0000701914006387 */ /* 0x0003e20000100800 */
[----:B------:R-:W-:Y:S01]  /*17e0*/  LOP3.LUT P6, RZ, R15, 0x4, RZ, 0xc0, !PT ;  /* 0x000000040fff7812 */ /* 0x000fe200078cc0ff */
[----:B---3--:R-:W-:Y:S02]  /*17f0*/  @P4 FADD R27, R26, R29 ;  /* 0x0000001d1a1b4221 */ /* 0x008fe40000000000 */
[----:B------:R-:W-:Y:S01]  /*1800*/  @P5 STL [R20+0x74], R23 ;  /* 0x0000741714005387 */ /* 0x000fe20000100800 */
[----:B------:R-:W-:-:S03]  /*1810*/  @P1 FADD R29, R28, R35 ;  /* 0x000000231c1d1221 */ /* 0x000fc60000000000 */
[----:B------:R2:W-:Y:S01]  /*1820*/  @P4 STL [R20+0x78], R27 ;  /* 0x0000781b14004387 */ /* 0x0005e20000100800 */
[----:B------:R-:W-:-:S03]  /*1830*/  LOP3.LUT P5, RZ, R15, 0x8, RZ, 0xc0, !PT ;  /* 0x000000080fff7812 */ /* 0x000fc600078ac0ff */
[----:B0-----:R-:W3:Y:S01]  /*1840*/  @P0 LDL R31, [R20+0x98] ;  /* 0x00009800141f0983 */ /* 0x001ee20000100800 */
[----:B------:R-:W-:-:S03]  /*1850*/  LOP3.LUT P4, RZ, R15, 0x10, RZ, 0xc0, !PT ;  /* 0x000000100fff7812 */ /* 0x000fc6000788c0ff */
[----:B------:R0:W-:Y:S01]  /*1860*/  @P1 STL [R20+0x7c], R29 ;  /* 0x00007c1d14001387 */ /* 0x0001e20000100800 */
[----:B------:R-:W-:-:S03]  /*1870*/  LOP3.LUT P1, RZ, R15, 0x20, RZ, 0xc0, !PT ;  /* 0x000000200fff7812 */ /* 0x000fc6000782c0ff */
[----:B-1----:R-:W4:Y:S04]  /*1880*/  @P6 LDL R25, [R20+0x88] ;  /* 0x0000880014196983 */ /* 0x002f280000100800 */
[----:B------:R-:W5:Y:S04]  /*1890*/  @P5 LDL R35, [R20+0x8c] ;  /* 0x00008c0014235983 */ /* 0x000f680000100800 */
[----:B--2---:R-:W2:Y:S04]  /*18a0*/  @P4 LDL R27, [R20+0x90] ;  /* 0x00009000141b4983 */ /* 0x004ea80000100800 */
[----:B0-----:R-:W2:Y:S01]  /*18b0*/  @P1 LDL R29, [R20+0x94] ;  /* 0x00009400141d1983 */ /* 0x001ea20000100800 */
        /* <DEDUP_REMOVED lines=13> */
[----:B------:R-:W2:Y:S01]  /*1990*/  @P3 LDL R33, [R20+0x9c] ;  /* 0x00009c0014213983 */ /* 0x000ea20000100800 */
[----:B---3--:R-:W-:-:S05]  /*19a0*/  @P0 FADD R31, R30, R31 ;  /* 0x0000001f1e1f0221 */ /* 0x008fca0000000000 */
[----:B------:R0:W-:Y:S01]  /*19b0*/  @P0 STL [R20+0x98], R31 ;  /* 0x0000981f14000387 */ /* 0x0001e20000100800 */
[----:B------:R-:W-:Y:S01]  /*19c0*/  @P3 LOP3.LUT P0, RZ, R17, 0x80, RZ, 0xc0, !PT ;  /* 0x0000008011ff3812 */ /* 0x000fe2000780c0ff */
[----:B----4-:R-:W-:-:S03]  /*19d0*/  @P6 FADD R23, R22, R25 ;  /* 0x0000001916176221 */ /* 0x010fc60000000000 */
[----:B------:R-:W-:Y:S02]  /*19e0*/  @P3 FSEL R22, R21, -R21, !P0 ;  /* 0x8000001515163208 */ /* 0x000fe40004000000 */
[C---:B------:R-:W-:Y:S01]  /*19f0*/  LOP3.LUT P0, RZ, R15.reuse, 0x1000, RZ, 0xc0, !PT ;  /* 0x000010000fff7812 */ /* 0x040fe2000780c0ff */
[----:B-----5:R-:W-:Y:S01]  /*1a00*/  @P5 FADD R25, R24, R35 ;  /* 0x0000002318195221 */ /* 0x020fe20000000000 */
[----:B------:R-:W-:Y:S01]  /*1a10*/  @P6 STL [R20+0x88], R23 ;  /* 0x0000881714006387 */ /* 0x000fe20000100800 */
[----:B--2---:R-:W-:Y:S01]  /*1a20*/  @P4 FADD R27, R26, R27 ;  /* 0x0000001b1a1b4221 */ /* 0x004fe20000000000 */
[C---:B------:R-:W-:Y:S01]  /*1a30*/  LOP3.LUT P6, RZ, R15.reuse, 0x100, RZ, 0xc0, !PT ;  /* 0x000001000fff7812 */ /* 0x040fe200078cc0ff */
[----:B------:R-:W-:Y:S01]  /*1a40*/  @P1 FADD R29, R28, R29 ;  /* 0x0000001d1c1d1221 */ /* 0x000fe20000000000 */
        /* <DEDUP_REMOVED lines=8> */
[----:B--2---:R-:W2:Y:S04]  /*1ad0*/  @P5 LDL R27, [R20+0xa4] ;  /* 0x0000a400141b5983 */ /* 0x004ea80000100800 */
        /* <DEDUP_REMOVED lines=16> */
[----:B----4-:R-:W-:Y:S01]  /*1be0*/  @P0 FADD R31, R30, R31 ;  /* 0x0000001f1e1f0221 */ /* 0x010fe20000000000 */
[----:B-----5:R-:W-:-:S04]  /*1bf0*/  @P6 FADD R25, R22, R25 ;  /* 0x0000001916196221 */ /* 0x020fc80000000000 */
[----:B------:R0:W-:Y:S01]  /*1c00*/  @P0 STL [R20+0xb0], R31 ;  /* 0x0000b01f14000387 */ /* 0x0001e20000100800 */
[----:B------:R-:W-:Y:S01]  /*1c10*/  @P3 LOP3.LUT P0, RZ, R17, 0x2000, RZ, 0xc0, !PT ;  /* 0x0000200011ff3812 */ /* 0x000fe2000780c0ff */
[----:B--2---:R-:W-:Y:S02]  /*1c20*/  @P5 FADD R23, R24, R27 ;  /* 0x0000001b18175221 */ /* 0x004fe40000000000 */
[----:B------:R1:W-:Y:S01]  /*1c30*/  @P6 STL [R20+0xa0], R25 ;  /* 0x0000a01914006387 */ /* 0x0003e20000100800 */
[----:B------:R-:W-:Y:S01]  /*1c40*/  @P3 FSEL R22, R21, -R21, !P0 ;  /* 0x8000001515163208 */ /* 0x000fe20004000000 */
[----:B---3--:R-:W-:Y:S01]  /*1c50*/  @P4 FADD R27, R26, R29 ;  /* 0x0000001d1a1b4221 */ /* 0x008fe20000000000 */
[C---:B------:R-:W-:Y:S02]  /*1c60*/  LOP3.LUT P0, RZ, R15.reuse, 0x40000, RZ, 0xc0, !PT ;  /* 0x000400000fff7812 */ /* 0x040fe4000780c0ff */
[C---:B------:R-:W-:Y:S01]  /*1c70*/  LOP3.LUT P6, RZ, R15.reuse, 0x4000, RZ, 0xc0, !PT ;  /* 0x000040000fff7812 */ /* 0x040fe200078cc0ff */
[----:B------:R-:W-:Y:S01]  /*1c80*/  @P1 FADD R29, R28, R35 ;  /* 0x000000231c1d1221 */ /* 0x000fe20000000000 */
[----:B------:R-:W-:Y:S01]  /*1c90*/  @P5 STL [R20+0xa4], R23 ;  /* 0x0000a41714005387 */ /* 0x000fe20000100800 */
[----:B------:R-:W-:-:S03]  /*1ca0*/  LOP3.LUT P5, RZ, R15, 0x8000, RZ, 0xc0, !PT ;  /* 0x000080000fff7812 */ /* 0x000fc600078ac0ff */
[----:B------:R2:W-:Y:S01]  /*1cb0*/  @P4 STL [R20+0xa8], R27 ;  /* 0x0000a81b14004387 */ /* 0x0005e20000100800 */
[----:B------:R-:W-:-:S03]  /*1cc0*/  LOP3.LUT P4, RZ, R15, 0x10000, RZ, 0xc0, !PT ;  /* 0x000100000fff7812 */ /* 0x000fc6000788c0ff */
[----:B------:R3:W-:Y:S01]  /*1cd0*/  @P1 STL [R20+0xac], R29 ;  /* 0x0000ac1d14001387 */ /* 0x0007e20000100800 */
[----:B------:R-:W-:-:S03]  /*1ce0*/  LOP3.LUT P1, RZ, R15, 0x20000, RZ, 0xc0, !PT ;  /* 0x000200000fff7812 */ /* 0x000fc6000782c0ff */
[----:B0-----:R-:W4:Y:S04]  /*1cf0*/  @P0 LDL R31, [R20+0xc8] ;  /* 0x0000c800141f0983 */ /* 0x001f280000100800 */
[----:B-1----:R-:W5:Y:S04]  /*1d00*/  @P6 LDL R25, [R20+0xb8] ;  /* 0x0000b80014196983 */ /* 0x002f680000100800 */
[----:B------:R-:W5:Y:S04]  /*1d10*/  @P5 LDL R35, [R20+0xbc] ;  /* 0x0000bc0014235983 */ /* 0x000f680000100800 */
[----:B--2---:R-:W2:Y:S04]  /*1d20*/  @P4 LDL R27, [R20+0xc0] ;  /* 0x0000c000141b4983 */ /* 0x004ea80000100800 */
[----:B---3--:R-:W3:Y:S01]  /*1d30*/  @P1 LDL R29, [R20+0xc4] ;  /* 0x0000c400141d1983 */ /* 0x008ee20000100800 */
        /* <DEDUP_REMOVED lines=16> */
[----:B------:R-:W-:Y:S01]  /*1e40*/  @P0 STL [R20+0xc8], R31 ;  /* 0x0000c81f14000387 */ /* 0x000fe20000100800 */
[----:B------:R-:W-:Y:S01]  /*1e50*/  @P3 LOP3.LUT P0, RZ, R17, 0x80000, RZ, 0xc0, !PT ;  /* 0x0008000011ff3812 */ /* 0x000fe2000780c0ff */
[----:B------:R-:W-:Y:S02]  /*1e60*/  @P5 FADD R25, R24, R35 ;  /* 0x0000002318195221 */ /* 0x000fe40000000000 */
[----:B------:R-:W-:Y:S01]  /*1e70*/  @P6 STL [R20+0xb8], R23 ;  /* 0x0000b81714006387 */ /* 0x000fe20000100800 */
[----:B------:R-:W-:Y:S01]  /*1e80*/  LOP3.LUT P6, RZ, R15, 0x100000, RZ, 0xc0, !PT ;  /* 0x001000000fff7812 */ /* 0x000fe200078cc0ff */
[----:B--2---:R-:W-:Y:S02]  /*1e90*/  @P4 FADD R27, R26, R27 ;  /* 0x0000001b1a1b4221 */ /* 0x004fe40000000000 */
[----:B------:R0:W-:Y:S01]  /*1ea0*/  @P5 STL [R20+0xbc], R25 ;  /* 0x0000bc1914005387 */ /* 0x0001e20000100800 */
[----:B---3--:R-:W-:-:S03]  /*1eb0*/  @P1 FADD R29, R28, R29 ;  /* 0x0000001d1c1d1221 */ /* 0x008fc60000000000 */
[----:B------:R1:W-:Y:S01]  /*1ec0*/  @P4 STL [R20+0xc0], R27 ;  /* 0x0000c01b14004387 */ /* 0x0003e20000100800 */
[----:B------:R-:W-:Y:S02]  /*1ed0*/  LOP3.LUT P5, RZ, R15, 0x200000, RZ, 0xc0, !PT ;  /* 0x002000000fff7812 */ /* 0x000fe400078ac0ff */
[----:B------:R-:W-:Y:S01]  /*1ee0*/  @P3 FSEL R22, R21, -R21, !P0 ;  /* 0x8000001515163208 */ /* 0x000fe20004000000 */
[----:B------:R2:W-:Y:S01]  /*1ef0*/  @P1 STL [R20+0xc4], R29 ;  /* 0x0000c41d14001387 */ /* 0x0005e20000100800 */
[C---:B------:R-:W-:Y:S02]  /*1f00*/  LOP3.LUT P4, RZ, R15.reuse, 0x400000, RZ, 0xc0, !PT ;  /* 0x004000000fff7812 */ /* 0x040fe4000788c0ff */
[C---:B------:R-:W-:Y:S01]  /*1f10*/  LOP3.LUT P0, RZ, R15.reuse, 0x1000000, RZ, 0xc0, !PT ;  /* 0x010000000fff7812 */ /* 0x040fe2000780c0ff */
[----:B0-----:R-:W3:Y:S01]  /*1f20*/  @P6 LDL R25, [R20+0xd0] ;  /* 0x0000d00014196983 */ /* 0x001ee20000100800 */
[----:B------:R-:W-:-:S05]  /*1f30*/  LOP3.LUT P1, RZ, R15, 0x800000, RZ, 0xc0, !PT ;  /* 0x008000000fff7812 */ /* 0x000fca000782c0ff */
[----:B-1----:R-:W4:Y:S04]  /*1f40*/  @P5 LDL R27, [R20+0xd4] ;  /* 0x0000d400141b5983 */ /* 0x002f280000100800 */
[----:B--2---:R-:W2:Y:S04]  /*1f50*/  @P4 LDL R29, [R20+0xd8] ;  /* 0x0000d800141d4983 */ /* 0x004ea80000100800 */
[----:B------:R-:W5:Y:S04]  /*1f60*/  @P0 LDL R31, [R20+0xe0] ;  /* 0x0000e000141f0983 */ /* 0x000f680000100800 */
        /* <DEDUP_REMOVED lines=15> */
[----:B---3--:R-:W-:Y:S01]  /*2060*/  @P6 FADD R25, R22, R25 ;  /* 0x0000001916196221 */ /* 0x008fe20000000000 */
[----:B----4-:R-:W-:-:S04]  /*2070*/  @P5 FADD R23, R24, R27 ;  /* 0x0000001b18175221 */ /* 0x010fc80000000000 */
[----:B------:R0:W-:Y:S01]  /*2080*/  @P6 STL [R20+0xd0], R25 ;  /* 0x0000d01914006387 */ /* 0x0001e20000100800 */
[----:B------:R-:W-:Y:S01]  /*2090*/  @P3 LOP3.LUT P6, RZ, R17, 0x2000000, RZ, 0xc0, !PT ;  /* 0x0200000011ff3812 */ /* 0x000fe200078cc0ff */
[----:B--2---:R-:W-:Y:S01]  /*20a0*/  @P4 FADD R27, R26, R29 ;  /* 0x0000001d1a1b4221 */ /* 0x004fe20000000000 */
[----:B-----5:R-:W-:Y:S01]  /*20b0*/  @P0 FADD R31, R30, R31 ;  /* 0x0000001f1e1f0221 */ /* 0x020fe20000000000 */
[----:B------:R-:W-:-:S04]  /*20c0*/  @P1 FADD R29, R28, R35 ;  /* 0x000000231c1d1221 */ /* 0x000fc80000000000 */
[----:B------:R1:W-:Y:S01]  /*20d0*/  @P0 STL [R20+0xe0], R31 ;  /* 0x0000e01f14000387 */ /* 0x0003e20000100800 */
[----:B------:R-:W-:Y:S02]  /*20e0*/  LOP3.LUT P0, RZ, R15, 0x4000000, RZ, 0xc0, !PT ;  /* 0x040000000fff7812 */ /* 0x000fe4000780c0ff */
[----:B------:R-:W-:Y:S01]  /*20f0*/  @P3 FSEL R22, R21, -R21, !P6 ;  /* 0x8000001515163208 */ /* 0x000fe20007000000 */
[----:B------:R-:W-:Y:S01]  /*2100*/  @P5 STL [R20+0xd4], R23 ;  /* 0x0000d41714005387 */ /* 0x000fe20000100800 */
[C---:B------:R-:W-:Y:S02]  /*2110*/  LOP3.LUT P5, RZ, R15.reuse, 0x20000000, RZ, 0xc0, !PT ;  /* 0x200000000fff7812 */ /* 0x040fe400078ac0ff */
[C---:B------:R-:W-:Y:S01]  /*2120*/  LOP3.LUT P6, RZ, R15.reuse, 0x40000000, RZ, 0xc0, !PT ;  /* 0x400000000fff7812 */ /* 0x040fe200078cc0ff */
[----:B------:R2:W-:Y:S01]  /*2130*/  @P4 STL [R20+0xd8], R27 ;  /* 0x0000d81b14004387 */ /* 0x0005e20000100800 */
[----:B------:R-:W-:-:S03]  /*2140*/  LOP3.LUT P4, RZ, R15, 0x10000000, RZ, 0xc0, !PT ;  /* 0x100000000fff7812 */ /* 0x000fc6000788c0ff */
[----:B------:R3:W-:Y:S01]  /*2150*/  @P1 STL [R20+0xdc], R29 ;  /* 0x0000dc1d14001387 */ /* 0x0007e20000100800 */
[----:B------:R-:W-:-:S03]  /*2160*/  LOP3.LUT P1, RZ, R15, 0x8000000, RZ, 0xc0, !PT ;  /* 0x080000000fff7812 */ /* 0x000fc6000782c0ff */
[----:B0-----:R-:W4:Y:S04]  /*2170*/  @P0 LDL R25, [R20+0xe8] ;  /* 0x0000e80014190983 */ /* 0x001f280000100800 */
[----:B-1----:R-:W5:Y:S04]  /*2180*/  @P6 LDL R31, [R20+0xf8] ;  /* 0x0000f800141f6983 */ /* 0x002f680000100800 */
[----:B--2---:R-:W2:Y:S04]  /*2190*/  @P4 LDL R27, [R20+0xf0] ;  /* 0x0000f000141b4983 */ /* 0x004ea80000100800 */
[----:B------:R-:W2:Y:S04]  /*21a0*/  @P1 LDL R35, [R20+0xec] ;  /* 0x0000ec0014231983 */ /* 0x000ea80000100800 */
[----:B---3--:R-:W3:Y:S01]  /*21b0*/  @P5 LDL R29, [R20+0xf4] ;  /* 0x0000f400141d5983 */ /* 0x008ee20000100800 */
[----:B------:R-:W-:-:S02]  /*21c0*/  UPLOP3.LUT UP1, UPT, UPT, UPT, UP0, 0x80, 0x8 ;  /* 0x000000000008789c */ /* 0x000fc40003f2f000 */
[----:B------:R-:W-:Y:S01]  /*21d0*/  UPLOP3.LUT UP0, UPT, UPT, UPT, UPT, 0x40, 0x4 ;  /* 0x000000000004789c */ /* 0x000fe20003f0e870 */
        /* <DEDUP_REMOVED lines=11> */
[----:B------:R-:W-:Y:S01]  /*2290*/  @P6 FSEL R30, R21, -R21, !P3 ;  /* 0x80000015151e6208 */ /* 0x000fe20005800000 */
[----:B----4-:R-:W-:-:S04]  /*22a0*/  @P0 FADD R23, R22, R25 ;  /* 0x0000001916170221 */ /* 0x010fc80000000000 */
[----:B-----5:R-:W-:Y:S01]  /*22b0*/  @P6 FADD R31, R30, R31 ;  /* 0x0000001f1e1f6221 */ /* 0x020fe20000000000 */
[----:B--2---:R-:W-:Y:S01]  /*22c0*/  @P4 FADD R27, R26, R27 ;  /* 0x0000001b1a1b4221 */ /* 0x004fe20000000000 */
[----:B------:R-:W-:Y:S01]  /*22d0*/  @P1 FADD R25, R24, R35 ;  /* 0x0000002318191221 */ /* 0x000fe20000000000 */
[----:B---3--:R-:W-:Y:S01]  /*22e0*/  @P5 FADD R29, R28, R29 ;  /* 0x0000001d1c1d5221 */ /* 0x008fe20000000000 */
[----:B------:R0:W-:Y:S01]  /*22f0*/  @P0 STL [R20+0xe8], R23 ;  /* 0x0000e81714000387 */ /* 0x0001e20000100800 */
[----:B------:R-:W-:-:S03]  /*2300*/  ISETP.GT.U32.AND P0, PT, R14, -0x1, PT ;  /* 0xffffffff0e00780c */ /* 0x000fc60003f04070 */
[----:B------:R0:W-:Y:S04]  /*2310*/  @P1 STL [R20+0xec], R25 ;  /* 0x0000ec1914001387 */ /* 0x0001e80000100800 */
[----:B------:R0:W-:Y:S04]  /*2320*/  @P4 STL [R20+0xf0], R27 ;  /* 0x0000f01b14004387 */ /* 0x0001e80000100800 */
[----:B------:R0:W-:Y:S04]  /*2330*/  @P5 STL [R20+0xf4], R29 ;  /* 0x0000f41d14005387 */ /* 0x0001e80000100800 */
[----:B------:R0:W-:Y:S01]  /*2340*/  @P6 STL [R20+0xf8], R31 ;  /* 0x0000f81f14006387 */ /* 0x0001e20000100800 */
[----:B------:R-:W-:-:S13]  /*2350*/  ISETP.GT.AND.EX P0, PT, R15, -0x1, PT, P0 ;  /* 0xffffffff0f00780c */ /* 0x000fda0003f04300 */
[----:B0-----:R-:W-:Y:S05]  /*2360*/  @P0 BRA `(.L_x_5) ;  /* 0x0000000000140947 */ /* 0x001fea0003800000 */
[----:B------:R-:W2:Y:S01]  /*2370*/  LDL R15, [R20+0xfc] ;  /* 0x0000fc00140f7983 */ /* 0x000ea20000100800 */
[----:B------:R-:W-:-:S04]  /*2380*/  ISETP.GE.AND P0, PT, R17, RZ, PT ;  /* 0x000000ff1100720c */ /* 0x000fc80003f06270 */
[----:B------:R-:W-:-:S05]  /*2390*/  FSEL R14, -R21, R21, !P0 ;  /* 0x00000015150e7208 */ /* 0x000fca0004000100 */
[----:B--2---:R-:W-:-:S05]  /*23a0*/  FADD R15, R14, R15 ;  /* 0x0000000f0e0f7221 */ /* 0x004fca0000000000 */
[----:B------:R0:W-:Y:S02]  /*23b0*/  STL [R20+0xfc], R15 ;  /* 0x0000fc0f14007387 */ /* 0x0001e40000100800 */
.L_x_5:
[----:B0-----:R-:W-:Y:S01]  /*23c0*/  MOV R20, 0x1 ;  /* 0x0000000100147802 */ /* 0x001fe20000000f00 */
[----:B------:R-:W-:Y:S06]  /*23d0*/  BRA.U UP1, `(.L_x_6) ;  /* 0xffffffe501bc7547 */ /* 0x000fec000b83ffff */
[----:B------:R-:W-:Y:S05]  /*23e0*/  @P2 BRA `(.L_x_7) ;  /* 0xffffffe000c02947 */ /* 0x000fea000383ffff */
[----:B------:R1:W5:Y:S04]  /*23f0*/  LDL.128 R128, [R1] ;  /* 0x0000000001807983 */ /* 0x0003680000100c00 */
[----:B------:R1:W5:Y:S04]  /*2400*/  LDL.128 R124, [R1+0x10] ;  /* 0x00001000017c7983 */ /* 0x0003680000100c00 */
        /* <DEDUP_REMOVED lines=29> */
[----:B------:R1:W5:Y:S02]  /*25e0*/  LDL.128 R4, [R1+0x1f0] ;  /* 0x0001f00001047983 */ /* 0x0003640000100c00 */
.L_x_4:
[----:B------:R-:W2:Y:S08]  /*25f0*/  MUFU.RCP R3, R0 ;  /* 0x0000000000037308 */ /* 0x000eb00000001000 */
[----:B-----5:R-:W3:Y:S01]  /*2600*/  FCHK P0, R128, R0 ;  /* 0x0000000080007302 */ /* 0x020ee20000000000 */
[----:B--2---:R-:W-:-:S04]  /*2610*/  FFMA R2, R3, -R0, 1 ;  /* 0x3f80000003027423 */ /* 0x004fc80000000800 */
[----:B------:R-:W-:-:S04]  /*2620*/  FFMA R3, R3, R2, R3 ;  /* 0x0000000203037223 */ /* 0x000fc80000000003 */
[----:B------:R-:W-:-:S04]  /*2630*/  FFMA R133, R3, R128, RZ ;  /* 0x0000008003857223 */ /* 0x000fc800000000ff */
[----:B------:R-:W-:-:S04]  /*2640*/  FFMA R2, R133, -R0, R128 ;  /* 0x8000000085027223 */ /* 0x000fc80000000080 */
[----:B------:R-:W-:Y:S01]  /*2650*/  FFMA R3, R3, R2, R133 ;  /* 0x0000000203037223 */ /* 0x000fe20000000085 */
[----:B---3--:R-:W-:Y:S06]  /*2660*/  @!P0 BRA `(.L_x_8) ;  /* 0x0000000000108947 */ /* 0x008fec0003800000 */
[----:B------:R-:W-:Y:S02]  /*2670*/  MOV R2, R128 ;  /* 0x0000008000027202 */ /* 0x000fe40000000f00 */
[----:B------:R-:W-:-:S07]  /*2680*/  MOV R128, 0x26a0 ;  /* 0x000026a000807802 */ /* 0x000fce0000000f00 */
[----:B01----:R-:W-:Y:S05]  /*2690*/  CALL.REL.NOINC `($__internal_0_$__cuda_sm3x_div_rn_noftz_f32_slowpath) ;  /* 0x0000006c00d47944 */ /* 0x003fea0003c00000 */
[----:B------:R-:W-:-:S07]  /*26a0*/  MOV R3, R133 ;  /* 0x0000008500037202 */ /* 0x000fce0000000f00 */
.L_x_8:
[----:B------:R-:W2:Y:S01]  /*26b0*/  LDC.64 R132, c[0x0][0x3b0] ;  /* 0x0000ec00ff847b82 */ /* 0x000ea20000000a00 */
[----:B------:R-:W3:Y:S08]  /*26c0*/  MUFU.RCP R135, R0 ;  /* 0x0000000000877308 */ /* 0x000ef00000001000 */
[----:B------:R-:W4:Y:S01]  /*26d0*/  FCHK P0, R129, R0 ;  /* 0x0000000081007302 */ /* 0x000f220000000000 */
[----:B---3--:R-:W-:-:S04]  /*26e0*/  FFMA R2, R135, -R0, 1 ;  /* 0x3f80000087027423 */ /* 0x008fc80000000800 */
[----:B------:R-:W-:Y:S01]  /*26f0*/  FFMA R2, R135, R2, R135 ;  /* 0x0000000287027223 */ /* 0x000fe20000000087 */
[----:B--2---:R2:W-:Y:S03]  /*2700*/  STG.E desc[UR4][R132.64], R3 ;  /* 0x0000000384007986 */ /* 0x0045e6000c101904 */
[----:B------:R-:W-:-:S04]  /*2710*/  FFMA R128, R2, R129, RZ ;  /* 0x0000008102807223 */ /* 0x000fc800000000ff */
[----:B------:R-:W-:-:S04]  /*2720*/  FFMA R135, R128, -R0, R129 ;  /* 0x8000000080877223 */ /* 0x000fc80000000081 */
[----:B------:R-:W-:Y:S01]  /*2730*/  FFMA R135, R2, R135, R128 ;  /* 0x0000008702877223 */ /* 0x000fe20000000080 */
[----:B----4-:R-:W-:Y:S06]  /*2740*/  @!P0 BRA `(.L_x_9) ;  /* 0x0000000000108947 */ /* 0x010fec0003800000 */
[----:B------:R-:W-:Y:S02]  /*2750*/  MOV R2, R129 ;  /* 0x0000008100027202 */ /* 0x000fe40000000f00 */
[----:B------:R-:W-:-:S07]  /*2760*/  MOV R128, 0x2780 ;  /* 0x0000278000807802 */ /* 0x000fce0000000f00 */
[----:B012---:R-:W-:Y:S05]  /*2770*/  CALL.REL.NOINC `($__internal_0_$__cuda_sm3x_div_rn_noftz_f32_slowpath) ;  /* 0x0000006c009c7944 */ /* 0x007fea0003c00000 */
[----:B------:R-:W-:-:S07]  /*2780*/  IMAD.MOV.U32 R135, RZ, RZ, R133 ;  /* 0x000000ffff877224 */ /* 0x000fce00078e0085 */
.L_x_9:
[----:B------:R-:W3:Y:S01]  /*2790*/  LDC.64 R128, c[0x0][0x3b0] ;  /* 0x0000ec00ff807b82 */ /* 0x000ee20000000a00 */
[----:B--2---:R-:W2:Y:S08]  /*27a0*/  MUFU.RCP R3, R0 ;  /* 0x0000000000037308 */ /* 0x004eb00000001000 */
[----:B------:R-:W4:Y:S01]  /*27b0*/  FCHK P0, R130, R0 ;  /* 0x0000000082007302 */ /* 0x000f220000000000 */
[----:B--2---:R-:W-:-:S04]  /*27c0*/  FFMA R2, R3, -R0, 1 ;  /* 0x3f80000003027423 */ /* 0x004fc80000000800 */
[----:B------:R-:W-:Y:S01]  /*27d0*/  FFMA R3, R3, R2, R3 ;  /* 0x0000000203037223 */ /* 0x000fe20000000003 */
[----:B---3--:R2:W-:Y:S03]  /*27e0*/  STG.E desc[UR4][R128.64+0x4], R135 ;  /* 0x0000048780007986 */ /* 0x0085e6000c101904 */
[----:B------:R-:W-:-:S04]  /*27f0*/  FFMA R133, R3, R130, RZ ;  /* 0x0000008203857223 */ /* 0x000fc800000000ff */
[----:B------:R-:W-:-:S04]  /*2800*/  FFMA R2, R133, -R0, R130 ;  /* 0x8000000085027223 */ /* 0x000fc80000000082 */
[----:B------:R-:W-:Y:S01]  /*2810*/  FFMA R3, R3, R2, R133 ;  /* 0x0000000203037223 */ /* 0x000fe20000000085 */
[----:B----4-:R-:W-:Y:S06]  /*2820*/  @!P0 BRA `(.L_x_10) ;  /* 0x0000000000108947 */ /* 0x010fec0003800000 */
[----:B------:R-:W-:Y:S02]  /*2830*/  MOV R2, R130 ;  /* 0x0000008200027202 */ /* 0x000fe40000000f00 */
[----:B--2---:R-:W-:-:S07]  /*2840*/  MOV R128, 0x2860 ;  /* 0x0000286000807802 */ /* 0x004fce0000000f00 */
[----:B01----:R-:W-:Y:S05]  /*2850*/  CALL.REL.NOINC `($__internal_0_$__cuda_sm3x_div_rn_noftz_f32_slowpath) ;  /* 0x0000006c00647944 */ /* 0x003fea0003c00000 */
[----:B------:R-:W-:-:S07]  /*2860*/  MOV R3, R133 ;  /* 0x0000008500037202 */ /* 0x000fce0000000f00 */
.L_x_10:
[----:B--2---:R-:W2:Y:S01]  /*2870*/  LDC.64 R128, c[0x0][0x3b0] ;  /* 0x0000ec00ff807b82 */ /* 0x004ea20000000a00 */
        /* <DEDUP_REMOVED lines=10> */
[----:B--2---:R-:W-:-:S07]  /*2920*/  MOV R128, 0x2940 ;  /* 0x0000294000807802 */ /* 0x004fce0000000f00 */
[----:B01----:R-:W-:Y:S05]  /*2930*/  CALL.REL.NOINC `($__internal_0_$__cuda_sm3x_div_rn_noftz_f32_slowpath) ;  /* 0x0000006c002c7944 */ /* 0x003fea0003c00000 */
.L_x_11:
        /* <DEDUP_REMOVED lines=14> */
.L_x_12:
        /* <DEDUP_REMOVED lines=14> */
.L_x_13:
        /* <DEDUP_REMOVED lines=11> */
[----:B------:R-:W-:-:S07]  /*2bb0*/  MOV R128, 0x2bd0 ;  /* 0x00002bd000807802 */ /* 0x000fce0000000f00 */
[----:B012---:R-:W-:Y:S05]  /*2bc0*/  CALL.REL.NOINC `($__internal_0_$__cuda_sm3x_div_rn_noftz_f32_slowpath) ;  /* 0x0000006800887944 */ /* 0x007fea0003c00000 */
[----:B------:R-:W-:-:S07]  /*2bd0*/  MOV R3, R133 ;  /* 0x0000008500037202 */ /* 0x000fce0000000f00 */
.L_x_14:
        /* <DEDUP_REMOVED lines=14> */
.L_x_15:
        /* <DEDUP_REMOVED lines=14> */
.L_x_16:
        /* <DEDUP_REMOVED lines=14> */
.L_x_17:
        /* <DEDUP_REMOVED lines=14> */
.L_x_18:
        /* <DEDUP_REMOVED lines=14> */
.L_x_19:
        /* <DEDUP_REMOVED lines=14> */
.L_x_20:
        /* <DEDUP_REMOVED lines=14> */
.L_x_21:
        /* <DEDUP_REMOVED lines=10> */
[----:B------:R-:W-:Y:S01]  /*32a0*/  IMAD.MOV.U32 R2, RZ, RZ, R118 ;  /* 0x000000ffff027224 */ /* 0x000fe200078e0076 */
[----:B------:R-:W-:-:S07]  /*32b0*/  MOV R128, 0x32d0 ;  /* 0x000032d000807802 */ /* 0x000fce0000000f00 */
[----:B012---:R-:W-:Y:S05]  /*32c0*/  CALL.REL.NOINC `($__internal_0_$__cuda_sm3x_div_rn_noftz_f32_slowpath) ;  /* 0x0000006000c87944 */ /* 0x007fea0003c00000 */
[----:B------:R-:W-:-:S07]  /*32d0*/  MOV R3, R133 ;  /* 0x0000008500037202 */ /* 0x000fce0000000f00 */
.L_x_22:
        /* <DEDUP_REMOVED lines=14> */
.L_x_23:
        /* <DEDUP_REMOVED lines=14> */
.L_x_24:
        /* <DEDUP_REMOVED lines=14> */
.L_x_25:
        /* <DEDUP_REMOVED lines=14> */
.L_x_26:
        /* <DEDUP_REMOVED lines=14> */
.L_x_27:
        /* <DEDUP_REMOVED lines=14> */
.L_x_28:
        /* <DEDUP_REMOVED lines=14> */
.L_x_29:
        /* <DEDUP_REMOVED lines=14> */
.L_x_30:
        /* <DEDUP_REMOVED lines=14> */
.L_x_31:
        /* <DEDUP_REMOVED lines=14> */
.L_x_32:
        /* <DEDUP_REMOVED lines=14> */
.L_x_33:
        /* <DEDUP_REMOVED lines=14> */
.L_x_34:
        /* <DEDUP_REMOVED lines=14> */
.L_x_35:
        /* <DEDUP_REMOVED lines=14> */
.L_x_36:
        /* <DEDUP_REMOVED lines=14> */
.L_x_37:
        /* <DEDUP_REMOVED lines=14> */
.L_x_38:
        /* <DEDUP_REMOVED lines=14> */
.L_x_39:
        /* <DEDUP_REMOVED lines=14> */
.L_x_40:
        /* <DEDUP_REMOVED lines=14> */
.L_x_41:
        /* <DEDUP_REMOVED lines=14> */
.L_x_42:
        /* <DEDUP_REMOVED lines=14> */
.L_x_43:
        /* <DEDUP_REMOVED lines=14> */
.L_x_44:
        /* <DEDUP_REMOVED lines=14> */
.L_x_45:
        /* <DEDUP_REMOVED lines=14> */
.L_x_46:
        /* <DEDUP_REMOVED lines=14> */
.L_x_47:
        /* <DEDUP_REMOVED lines=14> */
.L_x_48:
        /* <DEDUP_REMOVED lines=14> */
.L_x_49:
        /* <DEDUP_REMOVED lines=14> */
.L_x_50:
        /* <DEDUP_REMOVED lines=14> */
.L_x_51:
        /* <DEDUP_REMOVED lines=14> */
.L_x_52:
        /* <DEDUP_REMOVED lines=14> */
.L_x_53:
        /* <DEDUP_REMOVED lines=14> */
.L_x_54:
        /* <DEDUP_REMOVED lines=14> */
.L_x_55:
        /* <DEDUP_REMOVED lines=14> */
.L_x_56:
        /* <DEDUP_REMOVED lines=14> */
.L_x_57:
        /* <DEDUP_REMOVED lines=14> */
.L_x_58:
        /* <DEDUP_REMOVED lines=14> */
.L_x_59:
        /* <DEDUP_REMOVED lines=14> */
.L_x_60:
        /* <DEDUP_REMOVED lines=14> */
.L_x_61:
        /* <DEDUP_REMOVED lines=14> */
.L_x_62:
        /* <DEDUP_REMOVED lines=14> */
.L_x_63:
        /* <DEDUP_REMOVED lines=14> */
.L_x_64:
        /* <DEDUP_REMOVED lines=14> */
.L_x_65:
        /* <DEDUP_REMOVED lines=14> */
.L_x_66:
        /* <DEDUP_REMOVED lines=14> */
.L_x_67:
        /* <DEDUP_REMOVED lines=14> */
.L_x_68:
        /* <DEDUP_REMOVED lines=14> */
.L_x_69:
        /* <DEDUP_REMOVED lines=14> */
.L_x_70:
        /* <DEDUP_REMOVED lines=14> */
.L_x_71:
        /* <DEDUP_REMOVED lines=14> */
.L_x_72:
        /* <DEDUP_REMOVED lines=14> */
.L_x_73:
        /* <DEDUP_REMOVED lines=14> */
.L_x_74:
        /* <DEDUP_REMOVED lines=14> */
.L_x_75:
        /* <DEDUP_REMOVED lines=14> */
.L_x_76:
        /* <DEDUP_REMOVED lines=14> */
.L_x_77:
        /* <DEDUP_REMOVED lines=14> */
.L_x_78:
        /* <DEDUP_REMOVED lines=14> */
.L_x_79:
        /* <DEDUP_REMOVED lines=14> */
.L_x_80:
        /* <DEDUP_REMOVED lines=14> */
.L_x_81:
        /* <DEDUP_REMOVED lines=14> */
.L_x_82:
        /* <DEDUP_REMOVED lines=14> */
.L_x_83:
        /* <DEDUP_REMOVED lines=14> */
.L_x_84:
        /* <DEDUP_REMOVED lines=14> */
.L_x_85:
        /* <DEDUP_REMOVED lines=14> */
.L_x_86:
        /* <DEDUP_REMOVED lines=14> */
.L_x_87:
        /* <DEDUP_REMOVED lines=14> */
.L_x_88:
        /* <DEDUP_REMOVED lines=14> */
.L_x_89:
        /* <DEDUP_REMOVED lines=14> */
.L_x_90:
        /* <DEDUP_REMOVED lines=14> */
.L_x_91:
        /* <DEDUP_REMOVED lines=14> */
.L_x_92:
        /* <DEDUP_REMOVED lines=14> */
.L_x_93:
        /* <DEDUP_REMOVED lines=14> */
.L_x_94:
        /* <DEDUP_REMOVED lines=14> */
.L_x_95:
        /* <DEDUP_REMOVED lines=14> */
.L_x_96:
        /* <DEDUP_REMOVED lines=14> */
.L_x_97:
        /* <DEDUP_REMOVED lines=14> */
.L_x_98:
        /* <DEDUP_REMOVED lines=14> */
.L_x_99:
        /* <DEDUP_REMOVED lines=14> */
.L_x_100:
        /* <DEDUP_REMOVED lines=14> */
.L_x_101:
        /* <DEDUP_REMOVED lines=14> */
.L_x_102:
        /* <DEDUP_REMOVED lines=14> */
.L_x_103:
        /* <DEDUP_REMOVED lines=14> */
.L_x_104:
        /* <DEDUP_REMOVED lines=14> */
.L_x_105:
        /* <DEDUP_REMOVED lines=14> */
.L_x_106:
        /* <DEDUP_REMOVED lines=14> */
.L_x_107:
        /* <DEDUP_REMOVED lines=14> */
.L_x_108:
        /* <DEDUP_REMOVED lines=14> */
.L_x_109:
        /* <DEDUP_REMOVED lines=14> */
.L_x_110:
        /* <DEDUP_REMOVED lines=14> */
.L_x_111:
        /* <DEDUP_REMOVED lines=14> */
.L_x_112:
        /* <DEDUP_REMOVED lines=14> */
.L_x_113:
        /* <DEDUP_REMOVED lines=14> */
.L_x_114:
        /* <DEDUP_REMOVED lines=14> */
.L_x_115:
        /* <DEDUP_REMOVED lines=14> */
.L_x_116:
        /* <DEDUP_REMOVED lines=14> */
.L_x_117:
        /* <DEDUP_REMOVED lines=14> */
.L_x_118:
        /* <DEDUP_REMOVED lines=14> */
.L_x_119:
        /* <DEDUP_REMOVED lines=14> */
.L_x_120:
        /* <DEDUP_REMOVED lines=14> */
.L_x_121:
        /* <DEDUP_REMOVED lines=14> */
.L_x_122:
        /* <DEDUP_REMOVED lines=14> */
.L_x_123:
        /* <DEDUP_REMOVED lines=14> */
.L_x_124:
        /* <DEDUP_REMOVED lines=14> */
.L_x_125:
        /* <DEDUP_REMOVED lines=14> */
.L_x_126:
        /* <DEDUP_REMOVED lines=14> */
.L_x_127:
        /* <DEDUP_REMOVED lines=14> */
.L_x_128:
        /* <DEDUP_REMOVED lines=14> */
.L_x_129:
        /* <DEDUP_REMOVED lines=14> */
.L_x_130:
        /* <DEDUP_REMOVED lines=14> */
.L_x_131:
        /* <DEDUP_REMOVED lines=14> */
.L_x_132:
        /* <DEDUP_REMOVED lines=14> */
.L_x_133:
        /* <DEDUP_REMOVED lines=14> */
.L_x_134:
        /* <DEDUP_REMOVED lines=14> */
.L_x_135:
[----:B--2---:R-:W2:Y:S02]  /*95c0*/  LDC.64 R2, c[0x0][0x3b0] ;  /* 0x0000ec00ff027b82 */ /* 0x004ea40000000a00 */
[----:B--2---:R-:W-:Y:S01]  /*95d0*/  STG.E desc[UR4][R2.64+0x1fc], R9 ;  /* 0x0001fc0902007986 */ /* 0x004fe2000c101904 */
[----:B------:R-:W-:Y:S05]  /*95e0*/  EXIT ;  /* 0x000000000000794d */ /* 0x000fea0003800000 */
        .weak           $__internal_0_$__cuda_sm3x_div_rn_noftz_f32_slowpath
        .type           $__internal_0_$__cuda_sm3x_div_rn_noftz_f32_slowpath,@function
        .size           $__internal_0_$__cuda_sm3x_div_rn_noftz_f32_slowpath,(.L_x_165 - $__internal_0_$__cuda_sm3x_div_rn_noftz_f32_slowpath)
$__internal_0_$__cuda_sm3x_div_rn_noftz_f32_slowpath:
[----:B------:R-:W-:Y:S02]  /*95f0*/  SHF.R.U32.HI R132, RZ, 0x17, R0 ;  /* 0x00000017ff847819 */ /* 0x000fe40000011600 */
[----:B------:R-:W-:Y:S02]  /*9600*/  SHF.R.U32.HI R3, RZ, 0x17, R2 ;  /* 0x00000017ff037819 */ /* 0x000fe40000011602 */
[----:B------:R-:W-:Y:S02]  /*9610*/  LOP3.LUT R138, R132, 0xff, RZ, 0xc0, !PT ;  /* 0x000000ff848a7812 */ /* 0x000fe400078ec0ff */
[----:B------:R-:W-:Y:S02]  /*9620*/  LOP3.LUT R136, R3, 0xff, RZ, 0xc0, !PT ;  /* 0x000000ff03887812 */ /* 0x000fe400078ec0ff */
[----:B------:R-:W-:Y:S02]  /*9630*/  IADD3 R134, PT, PT, R138, -0x1, RZ ;  /* 0xffffffff8a867810 */ /* 0x000fe40007ffe0ff */
[----:B------:R-:W-:-:S02]  /*9640*/  IADD3 R133, PT, PT, R136, -0x1, RZ ;  /* 0xffffffff88857810 */ /* 0x000fc40007ffe0ff */
[----:B------:R-:W-:Y:S02]  /*9650*/  ISETP.GT.U32.AND P0, PT, R134, 0xfd, PT ;  /* 0x000000fd8600780c */ /* 0x000fe40003f04070 */
[----:B------:R-:W-:Y:S02]  /*9660*/  MOV R3, R0 ;  /* 0x0000000000037202 */ /* 0x000fe40000000f00 */
[----:B------:R-:W-:-:S13]  /*9670*/  ISETP.GT.U32.OR P0, PT, R133, 0xfd, P0 ;  /* 0x000000fd8500780c */ /* 0x000fda0000704470 */
[----:B------:R-:W-:Y:S01]  /*9680*/  @!P0 MOV R132, RZ ;  /* 0x000000ff00848202 */ /* 0x000fe20000000f00 */
[----:B------:R-:W-:Y:S06]  /*9690*/  @!P0 BRA `(.L_x_136) ;  /* 0x00000000005c8947 */ /* 0x000fec0003800000 */
[----:B------:R-:W-:Y:S02]  /*96a0*/  FSETP.GTU.FTZ.AND P0, PT, |R2|, +INF , PT ;  /* 0x7f8000000200780b */ /* 0x000fe40003f1c200 */
[----:B------:R-:W-:-:S04]  /*96b0*/  FSETP.GTU.FTZ.AND P1, PT, |R0|, +INF , PT ;  /* 0x7f8000000000780b */ /* 0x000fc80003f3c200 */
[----:B------:R-:W-:-:S13]  /*96c0*/  PLOP3.LUT P0, PT, P0, P1, PT, 0xf8, 0x8f ;  /* 0x00000000008f781c */ /* 0x000fda0000703f70 */
[----:B------:R-:W-:Y:S05]  /*96d0*/  @P0 BRA `(.L_x_137) ;  /* 0x0000000400440947 */ /* 0x000fea0003800000 */
[----:B------:R-:W-:-:S13]  /*96e0*/  LOP3.LUT P0, RZ, R3, 0x7fffffff, R2, 0xc8, !PT ;  /* 0x7fffffff03ff7812 */ /* 0x000fda000780c802 */
[----:B------:R-:W-:Y:S05]  /*96f0*/  @!P0 BRA `(.L_x_138) ;  /* 0x0000000400348947 */ /* 0x000fea0003800000 */
[----:B------:R-:W-:Y:S02]  /*9700*/  FSETP.NEU.FTZ.AND P0, PT, |R2|, +INF , PT ;  /* 0x7f8000000200780b */ /* 0x000fe40003f1d200 */
[----:B------:R-:W-:Y:S02]  /*9710*/  FSETP.NEU.FTZ.AND P2, PT, |R0|, +INF , PT ;  /* 0x7f8000000000780b */ /* 0x000fe40003f5d200 */
[----:B------:R-:W-:-:S11]  /*9720*/  FSETP.NEU.FTZ.AND P1, PT, |R2|, +INF , PT ;  /* 0x7f8000000200780b */ /* 0x000fd60003f3d200 */
[----:B------:R-:W-:Y:S05]  /*9730*/  @!P2 BRA !P0, `(.L_x_138) ;  /* 0x000000040024a947 */ /* 0x000fea0004000000 */
[----:B------:R-:W-:-:S04]  /*9740*/  LOP3.LUT P0, RZ, R2, 0x7fffffff, RZ, 0xc0, !PT ;  /* 0x7fffffff02ff7812 */ /* 0x000fc8000780c0ff */
[----:B------:R-:W-:-:S13]  /*9750*/  PLOP3.LUT P0, PT, P2, P0, PT, 0x2f, 0xf2 ;  /* 0x0000000000f2781c */ /* 0x000fda0001700577 */
[----:B------:R-:W-:Y:S05]  /*9760*/  @P0 BRA `(.L_x_139) ;  /* 0x0000000400100947 */ /* 0x000fea0003800000 */
[----:B------:R-:W-:-:S04]  /*9770*/  LOP3.LUT P0, RZ, R3, 0x7fffffff, RZ, 0xc0, !PT ;  /* 0x7fffffff03ff7812 */ /* 0x000fc8000780c0ff */
[----:B------:R-:W-:-:S13]  /*9780*/  PLOP3.LUT P0, PT, P1, P0, PT, 0x2f, 0xf2 ;  /* 0x0000000000f2781c */ /* 0x000fda0000f00577 */
[----:B------:R-:W-:Y:S05]  /*9790*/  @P0 BRA `(.L_x_140) ;  /* 0x0000000000f80947 */ /* 0x000fea0003800000 */
[----:B------:R-:W-:Y:S02]  /*97a0*/  ISETP.GE.AND P0, PT, R133, RZ, PT ;  /* 0x000000ff8500720c */ /* 0x000fe40003f06270 */
[----:B------:R-:W-:-:S11]  /*97b0*/  ISETP.GE.AND P1, PT, R134, RZ, PT ;  /* 0x000000ff8600720c */ /* 0x000fd60003f26270 */
[----:B------:R-:W-:Y:S01]  /*97c0*/  @P0 MOV R132, RZ ;  /* 0x000000ff00840202 */ /* 0x000fe20000000f00 */
[----:B------:R-:W-:Y:S01]  /*97d0*/  @!P0 FFMA R2, R2, 1.84467440737095516160e+19, RZ ;  /* 0x5f80000002028823 */ /* 0x000fe200000000ff */
[----:B------:R-:W-:Y:S01]  /*97e0*/  @!P0 MOV R132, 0xffffffc0 ;  /* 0xffffffc000848802 */ /* 0x000fe20000000f00 */
[----:B------:R-:W-:-:S03]  /*97f0*/  @!P1 FFMA R3, R0, 1.84467440737095516160e+19, RZ ;  /* 0x5f80000000039823 */ /* 0x000fc600000000ff */
[----:B------:R-:W-:-:S07]  /*9800*/  @!P1 IADD3 R132, PT, PT, R132, 0x40, RZ ;  /* 0x0000004084849810 */ /* 0x000fce0007ffe0ff */
.L_x_136:
[----:B------:R-:W-:-:S04]  /*9810*/  LEA R134, R138, 0xc0800000, 0x17 ;  /* 0xc08000008a867811 */ /* 0x000fc800078eb8ff */
[----:B------:R-:W-:Y:S02]  /*9820*/  IADD3 R134, PT, PT, -R134, R3, RZ ;  /* 0x0000000386867210 */ /* 0x000fe40007ffe1ff */
[----:B------:R-:W-:Y:S02]  /*9830*/  IADD3 R3, PT, PT, R136, -0x7f, RZ ;  /* 0xffffff8188037810 */ /* 0x000fe40007ffe0ff */
[----:B------:R-:W0:Y:S01]  /*9840*/  MUFU.RCP R133, R134 ;  /* 0x0000008600857308 */ /* 0x000e220000001000 */
[----:B------:R-:W-:Y:S02]  /*9850*/  FADD.FTZ R135, -R134, -RZ ;  /* 0x800000ff86877221 */ /* 0x000fe40000010100 */
[C---:B------:R-:W-:Y:S01]  /*9860*/  IMAD R2, R3.reuse, -0x800000, R2 ;  /* 0xff80000003027824 */ /* 0x040fe200078e0202 */
[----:B------:R-:W-:-:S04]  /*9870*/  IADD3 R3, PT, PT, R3, 0x7f, -R138 ;  /* 0x0000007f03037810 */ /* 0x000fc80007ffe88a */
[----:B------:R-:W-:Y:S01]  /*9880*/  IADD3 R3, PT, PT, R3, R132, RZ ;  /* 0x0000008403037210 */ /* 0x000fe20007ffe0ff */
[----:B0-----:R-:W-:-:S04]  /*9890*/  FFMA R136, R133, R135, 1 ;  /* 0x3f80000085887423 */ /* 0x001fc80000000087 */
[----:B------:R-:W-:-:S04]  /*98a0*/  FFMA R140, R133, R136, R133 ;  /* 0x00000088858c7223 */ /* 0x000fc80000000085 */
[----:B------:R-:W-:-:S04]  /*98b0*/  FFMA R133, R2, R140, RZ ;  /* 0x0000008c02857223 */ /* 0x000fc800000000ff */
[----:B------:R-:W-:-:S04]  /*98c0*/  FFMA R136, R135, R133, R2 ;  /* 0x0000008587887223 */ /* 0x000fc80000000002 */
[----:B------:R-:W-:-:S04]  /*98d0*/  FFMA R137, R140, R136, R133 ;  /* 0x000000888c897223 */ /* 0x000fc80000000085 */
[----:B------:R-:W-:-:S04]  /*98e0*/  FFMA R136, R135, R137, R2 ;  /* 0x0000008987887223 */ /* 0x000fc80000000002 */
[----:B------:R-:W-:-:S05]  /*98f0*/  FFMA R133, R140, R136, R137 ;  /* 0x000000888c857223 */ /* 0x000fca0000000089 */
[----:B------:R-:W-:-:S04]  /*9900*/  SHF.R.U32.HI R2, RZ, 0x17, R133 ;  /* 0x00000017ff027819 */ /* 0x000fc80000011685 */
[----:B------:R-:W-:-:S04]  /*9910*/  LOP3.LUT R2, R2, 0xff, RZ, 0xc0, !PT ;  /* 0x000000ff02027812 */ /* 0x000fc800078ec0ff */
[----:B------:R-:W-:-:S04]  /*9920*/  IADD3 R134, PT, PT, R2, R3, RZ ;  /* 0x0000000302867210 */ /* 0x000fc80007ffe0ff */
[----:B------:R-:W-:-:S04]  /*9930*/  IADD3 R2, PT, PT, R134, -0x1, RZ ;  /* 0xffffffff86027810 */ /* 0x000fc80007ffe0ff */
[----:B------:R-:W-:-:S13]  /*9940*/  ISETP.GE.U32.AND P0, PT, R2, 0xfe, PT ;  /* 0x000000fe0200780c */ /* 0x000fda0003f06070 */
[----:B------:R-:W-:Y:S05]  /*9950*/  @!P0 BRA `(.L_x_141) ;  /* 0x0000000000808947 */ /* 0x000fea0003800000 */
[----:B------:R-:W-:-:S13]  /*9960*/  ISETP.GT.AND P0, PT, R134, 0xfe, PT ;  /* 0x000000fe8600780c */ /* 0x000fda0003f04270 */
[----:B------:R-:W-:Y:S05]  /*9970*/  @P0 BRA `(.L_x_142) ;  /* 0x00000000006c0947 */ /* 0x000fea0003800000 */
[----:B------:R-:W-:-:S13]  /*9980*/  ISETP.GE.AND P0, PT, R134, 0x1, PT ;  /* 0x000000018600780c */ /* 0x000fda0003f06270 */
[----:B------:R-:W-:Y:S05]  /*9990*/  @P0 BRA `(.L_x_143) ;  /* 0x0000000000980947 */ /* 0x000fea0003800000 */
[----:B------:R-:W-:Y:S02]  /*99a0*/  ISETP.GE.AND P0, PT, R134, -0x18, PT ;  /* 0xffffffe88600780c */ /* 0x000fe40003f06270 */
[----:B------:R-:W-:-:S11]  /*99b0*/  LOP3.LUT R133, R133, 0x80000000, RZ, 0xc0, !PT ;  /* 0x8000000085857812 */ /* 0x000fd600078ec0ff */
[----:B------:R-:W-:Y:S05]  /*99c0*/  @!P0 BRA `(.L_x_143) ;  /* 0x00000000008c8947 */ /* 0x000fea0003800000 */
[-CC-:B------:R-:W-:Y:S01]  /*99d0*/  FFMA.RZ R2, R140, R136.reuse, R137.reuse ;  /* 0x000000888c027223 */ /* 0x180fe2000000c089 */
[----:B------:R-:W-:Y:S01]  /*99e0*/  IADD3 R135, PT, PT, R134, 0x20, RZ ;  /* 0x0000002086877810 */ /* 0x000fe20007ffe0ff */
[-CC-:B------:R-:W-:Y:S01]  /*99f0*/  FFMA.RM R3, R140, R136.reuse, R137.reuse ;  /* 0x000000888c037223 */ /* 0x180fe20000004089 */
[----:B------:R-:W-:Y:S02]  /*9a00*/  ISETP.NE.AND P2, PT, R134, RZ, PT ;  /* 0x000000ff8600720c */ /* 0x000fe40003f45270 */
[----:B------:R-:W-:Y:S01]  /*9a10*/  LOP3.LUT R132, R2, 0x7fffff, RZ, 0xc0, !PT ;  /* 0x007fffff02847812 */ /* 0x000fe200078ec0ff */
[----:B------:R-:W-:Y:S01]  /*9a20*/  FFMA.RP R2, R140, R136, R137 ;  /* 0x000000888c027223 */ /* 0x000fe20000008089 */
[----:B------:R-:W-:Y:S02]  /*9a30*/  ISETP.NE.AND P1, PT, R134, RZ, PT ;  /* 0x000000ff8600720c */ /* 0x000fe40003f25270 */
[----:B------:R-:W-:Y:S02]  /*9a40*/  LOP3.LUT R132, R132, 0x800000, RZ, 0xfc, !PT ;  /* 0x0080000084847812 */ /* 0x000fe400078efcff */
[----:B------:R-:W-:-:S02]  /*9a50*/  IADD3 R134, PT, PT, -R134, RZ, RZ ;  /* 0x000000ff86867210 */ /* 0x000fc40007ffe1ff */
[----:B------:R-:W-:Y:S02]  /*9a60*/  SHF.L.U32 R135, R132, R135, RZ ;  /* 0x0000008784877219 */ /* 0x000fe400000006ff */
[----:B------:R-:W-:Y:S02]  /*9a70*/  FSETP.NEU.FTZ.AND P0, PT, R2, R3, PT ;  /* 0x000000030200720b */ /* 0x000fe40003f1d000 */
[----:B------:R-:W-:Y:S02]  /*9a80*/  SEL R3, R134, RZ, P2 ;  /* 0x000000ff86037207 */ /* 0x000fe40001000000 */
[----:B------:R-:W-:Y:S02]  /*9a90*/  ISETP.NE.AND P1, PT, R135, RZ, P1 ;  /* 0x000000ff8700720c */ /* 0x000fe40000f25270 */
[----:B------:R-:W-:Y:S02]  /*9aa0*/  SHF.R.U32.HI R3, RZ, R3, R132 ;  /* 0x00000003ff037219 */ /* 0x000fe40000011684 */
[----:B------:R-:W-:-:S02]  /*9ab0*/  PLOP3.LUT P0, PT, P0, P1, PT, 0xf8, 0x8f ;  /* 0x00000000008f781c */ /* 0x000fc40000703f70 */
[----:B------:R-:W-:Y:S02]  /*9ac0*/  SHF.R.U32.HI R135, RZ, 0x1, R3 ;  /* 0x00000001ff877819 */ /* 0x000fe40000011603 */
[----:B------:R-:W-:-:S04]  /*9ad0*/  SEL R2, RZ, 0x1, !P0 ;  /* 0x00000001ff027807 */ /* 0x000fc80004000000 */
[----:B------:R-:W-:-:S04]  /*9ae0*/  LOP3.LUT R2, R2, 0x1, R135, 0xf8, !PT ;  /* 0x0000000102027812 */ /* 0x000fc800078ef887 */
[----:B------:R-:W-:-:S04]  /*9af0*/  LOP3.LUT R2, R2, R3, RZ, 0xc0, !PT ;  /* 0x0000000302027212 */ /* 0x000fc800078ec0ff */
[----:B------:R-:W-:-:S04]  /*9b00*/  IADD3 R2, PT, PT, R135, R2, RZ ;  /* 0x0000000287027210 */ /* 0x000fc80007ffe0ff */
[----:B------:R-:W-:Y:S01]  /*9b10*/  LOP3.LUT R133, R2, R133, RZ, 0xfc, !PT ;  /* 0x0000008502857212 */ /* 0x000fe200078efcff */
[----:B------:R-:W-:Y:S06]  /*9b20*/  BRA `(.L_x_143) ;  /* 0x0000000000347947 */ /* 0x000fec0003800000 */
.L_x_142:
[----:B------:R-:W-:-:S04]  /*9b30*/  LOP3.LUT R133, R133, 0x80000000, RZ, 0xc0, !PT ;  /* 0x8000000085857812 */ /* 0x000fc800078ec0ff */
[----:B------:R-:W-:Y:S01]  /*9b40*/  LOP3.LUT R133, R133, 0x7f800000, RZ, 0xfc, !PT ;  /* 0x7f80000085857812 */ /* 0x000fe200078efcff */
[----:B------:R-:W-:Y:S06]  /*9b50*/  BRA `(.L_x_143) ;  /* 0x0000000000287947 */ /* 0x000fec0003800000 */
.L_x_141:
[----:B------:R-:W-:Y:S01]  /*9b60*/  LEA R133, R3, R133, 0x17 ;  /* 0x0000008503857211 */ /* 0x000fe200078eb8ff */
[----:B------:R-:W-:Y:S06]  /*9b70*/  BRA `(.L_x_143) ;  /* 0x0000000000207947 */ /* 0x000fec0003800000 */
.L_x_140:
[----:B------:R-:W-:-:S04]  /*9b80*/  LOP3.LUT R2, R3, 0x80000000, R2, 0x48, !PT ;  /* 0x8000000003027812 */ /* 0x000fc800078e4802 */
[----:B------:R-:W-:Y:S01]  /*9b90*/  LOP3.LUT R133, R2, 0x7f800000, RZ, 0xfc, !PT ;  /* 0x7f80000002857812 */ /* 0x000fe200078efcff */
[----:B------:R-:W-:Y:S06]  /*9ba0*/  BRA `(.L_x_143) ;  /* 0x0000000000147947 */ /* 0x000fec0003800000 */
.L_x_139:
[----:B------:R-:W-:Y:S01]  /*9bb0*/  LOP3.LUT R133, R3, 0x80000000, R2, 0x48, !PT ;  /* 0x8000000003857812 */ /* 0x000fe200078e4802 */
[----:B------:R-:W-:Y:S06]  /*9bc0*/  BRA `(.L_x_143) ;  /* 0x00000000000c7947 */ /* 0x000fec0003800000 */
.L_x_138:
[----:B------:R-:W0:Y:S01]  /*9bd0*/  MUFU.RSQ R133, -QNAN ;  /* 0xffc0000000857908 */ /* 0x000e220000001400 */
[----:B------:R-:W-:Y:S05]  /*9be0*/  BRA `(.L_x_143) ;  /* 0x0000000000047947 */ /* 0x000fea0003800000 */
.L_x_137:
[----:B------:R-:W-:-:S07]  /*9bf0*/  FADD.FTZ R133, R2, R0 ;  /* 0x0000000002857221 */ /* 0x000fce0000010000 */
.L_x_143:
[----:B------:R-:W-:Y:S01]  /*9c00*/  HFMA2 R3, -RZ, RZ, 0, 0 ;  /* 0x00000000ff037431 */ /* 0x000fe200000001ff */
[----:B------:R-:W-:-:S04]  /*9c10*/  MOV R2, R128 ;  /* 0x0000008000027202 */ /* 0x000fc80000000f00 */
[----:B0-----:R-:W-:Y:S05]  /*9c20*/  RET.REL.NODEC R2 `(_Z9kv_decodePKyS0_S0_S0_S0_S0_Pfi) ;  /* 0xffffff6002f47950 */ /* 0x001fea0003c3ffff */
.L_x_144:
        /* <DEDUP_REMOVED lines=13> */
.L_x_165:


//--------------------- .text._Z16persistent_flashPKyS0_S0_S0_S0_S0_Pf --------------------------
	.section	.text._Z16persistent_flashPKyS0_S0_S0_S0_S0_Pf,"ax",@progbits
	.align	128
        .global         _Z16persistent_flashPKyS0_S0_S0_S0_S0_Pf
        .type           _Z16persistent_flashPKyS0_S0_S0_S0_S0_Pf,@function
        .size           _Z16persistent_flashPKyS0_S0_S0_S0_S0_Pf,(.L_x_166 - _Z16persistent_flashPKyS0_S0_S0_S0_S0_Pf)
        .other          _Z16persistent_flashPKyS0_S0_S0_S0_S0_Pf,@"STO_CUDA_ENTRY STV_DEFAULT"
_Z16persistent_flashPKyS0_S0_S0_S0_S0_Pf:
.text._Z16persistent_flashPKyS0_S0_S0_S0_S0_Pf:
[----:B------:R-:W0:Y:S01]  /*0000*/  LDC R1, c[0x0][0x37c] ;  /* 0x0000df00ff017b82 */ /* 0x000e220000000800 */
[----:B------:R-:W1:Y:S01]  /*0010*/  S2R R0, SR_CTAID.X ;  /* 0x0000000000007919 */ /* 0x000e620000002500 */
[----:B0-----:R-:W-:Y:S01]  /*0020*/  VIADD R1, R1, 0xfffffe00 ;  /* 0xfffffe0001017836 */ /* 0x001fe20000000000 */
[----:B------:R-:W0:Y:S01]  /*0030*/  LDCU.64 UR4, c[0x0][0x358] ;  /* 0x00006b00ff0477ac */ /* 0x000e220008000a00 */
[----:B------:R-:W2:Y:S01]  /*0040*/  S2R R3, SR_TID.X ;  /* 0x0000000000037919 */ /* 0x000ea20000002100 */
[----:B-1----:R-:W-:-:S07]  /*0050*/  IMAD.SHL.U32 R32, R0, 0x1000, RZ ;  /* 0x0000100000207824 */ /* 0x002fce00078e00ff */
.L_x_152:
[----:B-1----:R-:W1:Y:S01]  /*0060*/  LDC.64 R14, c[0x0][0x388] ;  /* 0x0000e200ff0e7b82 */ /* 0x002e620000000a00 */
[----:B--2---:R-:W-:-:S07]  /*0070*/  IMAD R7, R3, 0x2, R32 ;  /* 0x0000000203077824 */ /* 0x004fce00078e0220 */
[----:B------:R-:W2:Y:S01]  /*0080*/  LDC.64 R4, c[0x0][0x380] ;  /* 0x0000e000ff047b82 */ /* 0x000ea20000000a00 */
[----:B-1----:R-:W-:-:S05]  /*0090*/  IMAD.WIDE.U32 R14, R7, 0x8, R14 ;  /* 0x00000008070e7825 */ /* 0x002fca00078e000e */
[----:B0-----:R-:W5:Y:S01]  /*00a0*/  LDG.E.64 R10, desc[UR4][R14.64] ;  /* 0x000000040e0a7981 */ /* 0x001f62000c1e1b00 */
[----:B--2---:R-:W-:-:S03]  /*00b0*/  IMAD.WIDE.U32 R4, R7, 0x8, R4 ;  /* 0x0000000807047825 */ /* 0x004fc600078e0004 */
[----:B------:R-:W5:Y:S04]  /*00c0*/  LDG.E.64 R12, desc[UR4][R14.64+0x8] ;  /* 0x000008040e0c7981 */ /* 0x000f68000c1e1b00 */
[----:B------:R0:W-:Y:S04]  /*00d0*/  STL.128 [R1], RZ ;  /* 0x000000ff01007387 */ /* 0x0001e80000100c00 */
        /* <DEDUP_REMOVED lines=31> */
[----:B------:R-:W-:-:S03]  /*02d0*/  HFMA2 R2, -RZ, RZ, -10824, -13904 ;  /* 0xf149f2caff027431 */ /* 0x000fc600000001ff */
[----:B------:R-:W5:Y:S04]  /*02e0*/  LDG.E.64 R6, desc[UR4][R4.64] ;  /* 0x0000000404067981 */ /* 0x000f68000c1e1b00 */
[----:B------:R1:W5:Y:S02]  /*02f0*/  LDG.E.64 R8, desc[UR4][R4.64+0x8] ;  /* 0x0000080404087981 */ /* 0x000364000c1e1b00 */
[----:B01----:R-:W-:-:S07]  /*0300*/  CS2R R4, SRZ ;  /* 0x0000000000047805 */ /* 0x003fce000001ff00 */
.L_x_148:
[----:B0-----:R-:W0:Y:S01]  /*0310*/  LDC.64 R26, c[0x0][0x398] ;  /* 0x0000e600ff1a7b82 */ /* 0x001e220000000a00 */
[----:B------:R-:W-:-:S07]  /*0320*/  IMAD R22, R5, 0x2, R32 ;  /* 0x0000000205167824 */ /* 0x000fce00078e0220 */
[----:B------:R-:W1:Y:S01]  /*0330*/  LDC.64 R24, c[0x0][0x390] ;  /* 0x0000e400ff187b82 */ /* 0x000e620000000a00 */
[----:B0-----:R-:W-:-:S05]  /*0340*/  IMAD.WIDE.U32 R26, R22, 0x8, R26 ;  /* 0x00000008161a7825 */ /* 0x001fca00078e001a */
[----:B------:R-:W2:Y:S01]  /*0350*/  LDG.E.64 R20, desc[UR4][R26.64] ;  /* 0x000000041a147981 */ /* 0x000ea2000c1e1b00 */
[----:B-1----:R-:W-:-:S03]  /*0360*/  IMAD.WIDE.U32 R24, R22, 0x8, R24 ;  /* 0x0000000816187825 */ /* 0x002fc600078e0018 */
[----:B------:R-:W3:Y:S04]  /*0370*/  LDG.E.64 R16, desc[UR4][R26.64+0x8] ;  /* 0x000008041a107981 */ /* 0x000ee8000c1e1b00 */
[----:B------:R-:W4:Y:S04]  /*0380*/  LDG.E.64 R18, desc[UR4][R24.64] ;  /* 0x0000000418127981 */ /* 0x000f28000c1e1b00 */
[----:B------:R-:W3:Y:S01]  /*0390*/  LDG.E.64 R14, desc[UR4][R24.64+0x8] ;  /* 0x00000804180e7981 */ /* 0x000ee2000c1e1b00 */
[----:B------:R-:W-:Y:S01]  /*03a0*/  UMOV UR6, 0xffffffff ;  /* 0xffffffff00067882 */ /* 0x000fe20000000000 */
[----:B--2--5:R-:W-:-:S04]  /*03b0*/  LOP3.LUT R23, R20, R10, RZ, 0x3c, !PT ;  /* 0x0000000a14177212 */ /* 0x024fc800078e3cff */
[----:B----4-:R-:W-:Y:S02]  /*03c0*/  LOP3.LUT R28, R23, R18, R6, 0x80, !PT ;  /* 0x00000012171c7212 */ /* 0x010fe400078e8006 */
[----:B------:R-:W-:Y:S02]  /*03d0*/  LOP3.LUT R23, R18, R6, RZ, 0xc0, !PT ;  /* 0x0000000612177212 */ /* 0x000fe400078ec0ff */
[----:B------:R-:W-:Y:S02]  /*03e0*/  LOP3.LUT R29, R19, R7, RZ, 0xc0, !PT ;  /* 0x00000007131d7212 */ /* 0x000fe400078ec0ff */
[----:B---3--:R-:W-:Y:S02]  /*03f0*/  LOP3.LUT R25, R14, R8, RZ, 0xc0, !PT ;  /* 0x000000080e197212 */ /* 0x008fe400078ec0ff */
[----:B------:R-:W-:Y:S02]  /*0400*/  LOP3.LUT R23, R23, R20, R10, 0x90, !PT ;  /* 0x0000001417177212 */ /* 0x000fe400078e900a */
[----:B------:R-:W-:-:S02]  /*0410*/  LOP3.LUT R20, R29, R21, R11, 0x90, !PT ;  /* 0x000000151d147212 */ /* 0x000fc400078e900b */
[----:B------:R-:W-:Y:S02]  /*0420*/  LOP3.LUT R26, R25, R16, R12, 0x90, !PT ;  /* 0x00000010191a7212 */ /* 0x000fe400078e900c */
[----:B------:R-:W-:Y:S02]  /*0430*/  LOP3.LUT R29, R16, R12, RZ, 0x3c, !PT ;  /* 0x0000000c101d7212 */ /* 0x000fe400078e3cff */
[----:B------:R-:W-:Y:S02]  /*0440*/  LOP3.LUT R27, R15, R9, RZ, 0xc0, !PT ;  /* 0x000000090f1b7212 */ /* 0x000fe400078ec0ff */
[----:B------:R-:W-:Y:S02]  /*0450*/  LOP3.LUT R25, R17, R13, RZ, 0x3c, !PT ;  /* 0x0000000d11197212 */ /* 0x000fe400078e3cff */
[----:B------:R-:W-:Y:S02]  /*0460*/  LOP3.LUT R24, R29, R14, R8, 0x80, !PT ;  /* 0x0000000e1d187212 */ /* 0x000fe400078e8008 */
[----:B------:R-:W-:-:S02]  /*0470*/  LOP3.LUT R27, R27, R17, R13, 0x90, !PT ;  /* 0x000000111b1b7212 */ /* 0x000fc400078e900d */
[----:B------:R-:W-:Y:S02]  /*0480*/  LOP3.LUT R25, R25, R15, R9, 0x80, !PT ;  /* 0x0000000f19197212 */ /* 0x000fe400078e8009 */
[----:B------:R-:W-:Y:S01]  /*0490*/  LOP3.LUT R15, R21, R11, RZ, 0x3c, !PT ;  /* 0x0000000b150f7212 */ /* 0x000fe200078e3cff */
[----:B------:R-:W-:Y:S03]  /*04a0*/  POPC R14, R24 ;  /* 0x00000018000e7309 */ /* 0x000fe60000000000 */
[----:B------:R-:W-:-:S05]  /*04b0*/  LOP3.LUT R19, R15, R19, R7, 0x80, !PT ;  /* 0x000000130f137212 */ /* 0x000fca00078e8007 */
[----:B------:R-:W-:Y:S08]  /*04c0*/  POPC R16, R26 ;  /* 0x0000001a00107309 */ /* 0x000ff00000000000 */
[----:B------:R-:W0:Y:S08]  /*04d0*/  POPC R17, R27 ;  /* 0x0000001b00117309 */ /* 0x000e300000000000 */
[----:B------:R-:W1:Y:S08]  /*04e0*/  POPC R21, R25 ;  /* 0x0000001900157309 */ /* 0x000e700000000000 */
[----:B------:R-:W-:Y:S08]  /*04f0*/  POPC R18, R28 ;  /* 0x0000001c00127309 */ /* 0x000ff00000000000 */
[----:B------:R-:W-:Y:S08]  /*0500*/  POPC R23, R23 ;  /* 0x0000001700177309 */ /* 0x000ff00000000000 */
[----:B------:R-:W2:Y:S08]  /*0510*/  POPC R20, R20 ;  /* 0x0000001400147309 */ /* 0x000eb00000000000 */
[----:B------:R-:W3:Y:S01]  /*0520*/  POPC R15, R19 ;  /* 0x00000013000f7309 */ /* 0x000ee20000000000 */
[----:B0-----:R-:W-:-:S02]  /*0530*/  IMAD.IADD R16, R16, 0x1, R17 ;  /* 0x0000000110107824 */ /* 0x001fc400078e0211 */
[----:B-1----:R-:W-:-:S03]  /*0540*/  IMAD.IADD R14, R14, 0x1, R21 ;  /* 0x000000010e0e7824 */ /* 0x002fc600078e0215 */
[----:B--2---:R-:W-:Y:S02]  /*0550*/  IADD3 R16, PT, PT, R16, R23, R20 ;  /* 0x0000001710107210 */ /* 0x004fe40007ffe014 */
[----:B---3--:R-:W-:-:S04]  /*0560*/  IADD3 R15, PT, PT, R14, R18, R15 ;  /* 0x000000120e0f7210 */ /* 0x008fc80007ffe00f */
[----:B------:R-:W-:Y:S01]  /*0570*/  IADD3 R15, PT, PT, R16, -R15, RZ ;  /* 0x8000000f100f7210 */ /* 0x000fe20007ffe0ff */
[----:B------:R-:W-:Y:S06]  /*0580*/  BRA.DIV UR6, `(.L_x_145) ;  /* 0x0000002e06987947 */ /* 0x000fec000b800000 */
[----:B------:R-:W0:Y:S02]  /*0590*/  SHFL.DOWN PT, R14, R15, 0x10, 0x1f ;  /* 0x0a001f000f0e7f89 */ /* 0x000e2400000e0000 */
[----:B0-----:R-:W-:-:S05]  /*05a0*/  IMAD.IADD R14, R15, 0x1, R14 ;  /* 0x000000010f0e7824 */ /* 0x001fca00078e020e */
[----:B------:R-:W0:Y:S02]  /*05b0*/  SHFL.DOWN PT, R17, R14, 0x8, 0x1f ;  /* 0x09001f000e117f89 */ /* 0x000e2400000e0000 */
[----:B0-----:R-:W-:-:S05]  /*05c0*/  IMAD.IADD R17, R14, 0x1, R17 ;  /* 0x000000010e117824 */ /* 0x001fca00078e0211 */
[----:B------:R-:W0:Y:S02]  /*05d0*/  SHFL.DOWN PT, R16, R17, 0x4, 0x1f ;  /* 0x08801f0011107f89 */ /* 0x000e2400000e0000 */
[----:B0-----:R-:W-:-:S05]  /*05e0*/  IMAD.IADD R16, R17, 0x1, R16 ;  /* 0x0000000111107824 */ /* 0x001fca00078e0210 */
[----:B------:R-:W0:Y:S02]  /*05f0*/  SHFL.DOWN PT, R19, R16, 0x2, 0x1f ;  /* 0x08401f0010137f89 */ /* 0x000e2400000e0000 */
[----:B0-----:R-:W-:-:S05]  /*0600*/  IADD3 R19, PT, PT, R16, R19, RZ ;  /* 0x0000001310137210 */ /* 0x001fca0007ffe0ff */
[----:B------:R0:W1:Y:S02]  /*0610*/  SHFL.DOWN PT, R18, R19, 0x1, 0x1f ;  /* 0x08201f0013127f89 */ /* 0x00006400000e0000 */
.L_x_159:
[----:B-1----:R-:W-:Y:S01]  /*0620*/  IMAD.IADD R18, R19, 0x1, R18 ;  /* 0x0000000113127824 */ /* 0x002fe200078e0212 */
[----:B------:R-:W-:Y:S01]  /*0630*/  IADD3 R5, PT, PT, R5, 0x1, RZ ;  /* 0x0000000105057810 */ /* 0x000fe20007ffe0ff */
[----:B------:R-:W-:Y:S01]  /*0640*/  IMAD.MOV.U32 R14, RZ, RZ, 0x3bbb989d ;  /* 0x3bbb989dff0e7424 */ /* 0x000fe200078e00ff */
[----:B------:R-:W-:Y:S01]  /*0650*/  UPLOP3.LUT UP0, UPT, UPT, UPT, UPT, 0x80, 0x8 ;  /* 0x000000000008789c */ /* 0x000fe20003f0f070 */
[----:B------:R-:W-:Y:S01]  /*0660*/  IMAD.MOV.U32 R17, RZ, RZ, 0x437c0000 ;  /* 0x437c0000ff117424 */ /* 0x000fe200078e00ff */
[----:B------:R-:W-:Y:S01]  /*0670*/  I2FP.F32.S32 R15, R18 ;  /* 0x00000012000f7245 */ /* 0x000fe20000201400 */
[----:B------:R-:W-:Y:S01]  /*0680*/  IMAD.MOV.U32 R25, RZ, RZ, RZ ;  /* 0x000000ffff197224 */ /* 0x000fe200078e00ff */
[----:B------:R-:W-:Y:S02]  /*0690*/  ISETP.NE.AND P2, PT, R5, 0x800, PT ;  /* 0x000008000500780c */ /* 0x000fe40003f45270 */
[----:B------:R-:W-:-:S05]  /*06a0*/  FMNMX R2, R15, R2, !PT ;  /* 0x000000020f027209 */ /* 0x000fca0007800000 */
[----:B------:R-:W-:-:S04]  /*06b0*/  FADD R15, R15, -R2 ;  /* 0x800000020f0f7221 */ /* 0x000fc80000000000 */
[----:B------:R-:W-:-:S04]  /*06c0*/  FFMA.SAT R14, R15, R14, 0.5 ;  /* 0x3f0000000f0e7423 */ /* 0x000fc8000000200e */
[----:B------:R-:W-:Y:S02]  /*06d0*/  FFMA.RM R18, R14, R17, 12582913 ;  /* 0x4b4000010e127423 */ /* 0x000fe40000004011 */
[----:B------:R-:W1:Y:S02]  /*06e0*/  LDC.64 R16, c[0x0][0x3a8] ;  /* 0x0000ea00ff107b82 */ /* 0x000e640000000a00 */
[C---:B------:R-:W-:Y:S01]  /*06f0*/  FADD R14, R18.reuse, -12583039 ;  /* 0xcb40007f120e7421 */ /* 0x040fe20000000000 */
[----:B------:R-:W-:-:S03]  /*0700*/  IMAD.SHL.U32 R23, R18, 0x800000, RZ ;  /* 0x0080000012177824 */ /* 0x000fc600078e00ff */
[----:B------:R-:W-:-:S04]  /*0710*/  FFMA R14, R15, 1.4426950216293334961, -R14 ;  /* 0x3fb8aa3b0f0e7823 */ /* 0x000fc8000000080e */
[----:B0-----:R-:W-:Y:S02]  /*0720*/  FFMA R19, R15, 1.925963033500011079e-08, R14 ;  /* 0x32a570600f137823 */ /* 0x001fe4000000000e */
[----:B------:R-:W0:Y:S02]  /*0730*/  LDC.64 R14, c[0x0][0x3a0] ;  /* 0x0000e800ff0e7b82 */ /* 0x000e240000000a00 */
[----:B------:R-:W2:Y:S02]  /*0740*/  MUFU.EX2 R20, R19 ;  /* 0x0000001300147308 */ /* 0x000ea40000000800 */
[----:B--2---:R-:W-:-:S04]  /*0750*/  FMUL R23, R23, R20 ;  /* 0x0000001417177220 */ /* 0x004fc80000400000 */
[----:B------:R-:W-:-:S07]  /*0760*/  FADD R4, R23, R4 ;  /* 0x0000000417047221 */ /* 0x000fce0000000000 */
.L_x_147:
[----:B0-----:R-:W-:-:S05]  /*0770*/  IADD3 R19, PT, PT, R22, R25, RZ ;  /* 0x0000001916137210 */ /* 0x001fca0007ffe0ff */
[----:B0-----:R-:W-:-:S06]  /*0780*/  IMAD.WIDE.U32 R20, R19, 0x8, R14 ;  /* 0x0000000813147825 */ /* 0x001fcc00078e000e */
[----:B------:R-:W2:Y:S01]  /*0790*/  LDG.E.64 R20, desc[UR4][R20.64] ;  /* 0x0000000414147981 */ /* 0x000ea2000c1e1b00 */
[----:B-1----:R-:W-:-:S06]  /*07a0*/  IMAD.WIDE.U32 R18, R19, 0x8, R16 ;  /* 0x0000000813127825 */ /* 0x002fcc00078e0010 */
[----:B------:R-:W3:Y:S01]  /*07b0*/  LDG.E.64 R18, desc[UR4][R18.64] ;  /* 0x0000000412127981 */ /* 0x000ee2000c1e1b00 */
[----:B--2---:R-:W-:-:S04]  /*07c0*/  LOP3.LUT R24, R20, 0x1, RZ, 0xc0, !PT ;  /* 0x0000000114187812 */ /* 0x004fc800078ec0ff */
[----:B------:R-:W-:-:S04]  /*07d0*/  ISETP.NE.U32.AND P0, PT, R24, 0x1, PT ;  /* 0x000000011800780c */ /* 0x000fc80003f05070 */
[----:B------:R-:W-:Y:S01]  /*07e0*/  ISETP.NE.U32.AND.EX P0, PT, RZ, RZ, PT, P0 ;  /* 0x000000ffff00720c */ /* 0x000fe20003f05100 */
[----:B------:R-:W-:-:S04]  /*07f0*/  IMAD.SHL.U32 R24, R25, 0x40, RZ ;  /* 0x0000004019187824 */ /* 0x000fc800078e00ff */
[----:B------:R-:W-:-:S08]  /*0800*/  IMAD R24, R24, 0x4, R1 ;  /* 0x0000000418187824 */ /* 0x000fd000078e0201 */
[----:B------:R-:W2:Y:S01]  /*0810*/  @!P0 LDL R29, [R24] ;  /* 0x00000000181d8983 */ /* 0x000ea20000100800 */
[C---:B------:R-:W-:Y:S02]  /*0820*/  LOP3.LUT P4, RZ, R20.reuse, 0x2, RZ, 0xc0, !PT ;  /* 0x0000000214ff7812 */ /* 0x040fe4000788c0ff */
[----:B------:R-:W-:-:S11]  /*0830*/  LOP3.LUT P5, RZ, R20, 0x4, RZ, 0xc0, !PT ;  /* 0x0000000414ff7812 */ /* 0x000fd600078ac0ff */
[----:B------:R-:W4:Y:S04]  /*0840*/  @P4 LDL R30, [R24+0x4] ;  /* 0x00000400181e4983 */ /* 0x000f280000100800 */
[----:B------:R-:W5:Y:S01]  /*0850*/  @P5 LDL R27, [R24+0x8] ;  /* 0x00000800181b5983 */ /* 0x000f620000100800 */
[C---:B------:R-:W-:Y:S02]  /*0860*/  LOP3.LUT P3, RZ, R20.reuse, 0x8, RZ, 0xc0, !PT ;  /* 0x0000000814ff7812 */ /* 0x040fe4000786c0ff */
[----:B------:R-:W-:Y:S02]  /*0870*/  LOP3.LUT P6, RZ, R20, 0x10, RZ, 0xc0, !PT ;  /* 0x0000001014ff7812 */ /* 0x000fe400078cc0ff */
[----:B---3--:R-:W-:-:S09]  /*0880*/  @!P0 LOP3.LUT R25, R18, 0x1, RZ, 0xc0, !PT ;  /* 0x0000000112198812 */ /* 0x008fd200078ec0ff */
[----:B------:R-:W3:Y:S01]  /*0890*/  @P3 LDL R26, [R24+0xc] ;  /* 0x00000c00181a3983 */ /* 0x000ee20000100800 */
[----:B------:R-:W-:-:S03]  /*08a0*/  @!P0 ISETP.NE.U32.AND P1, PT, R25, 0x1, PT ;  /* 0x000000011900880c */ /* 0x000fc60003f25070 */
[----:B------:R-:W3:Y:S01]  /*08b0*/  @P6 LDL R25, [R24+0x10] ;  /* 0x0000100018196983 */ /* 0x000ee20000100800 */
[----:B------:R-:W-:-:S04]  /*08c0*/  @!P0 ISETP.NE.U32.AND.EX P1, PT, RZ, RZ, PT, P1 ;  /* 0x000000ffff00820c */ /* 0x000fc80003f25110 */
[----:B------:R-:W-:Y:S02]  /*08d0*/  @!P0 FSEL R28, -R23, R23, !P1 ;  /* 0x00000017171c8208 */ /* 0x000fe40004800100 */
[----:B------:R-:W-:-:S04]  /*08e0*/  @P4 LOP3.LUT P1, RZ, R18, 0x2, RZ, 0xc0, !PT ;  /* 0x0000000212ff4812 */ /* 0x000fc8000782c0ff */
[----:B------:R-:W-:Y:S02]  /*08f0*/  @P4 FSEL R33, R23, -R23, !P1 ;  /* 0x8000001717214208 */ /* 0x000fe40004800000 */
[----:B------:R-:W-:Y:S01]  /*0900*/  LOP3.LUT P1, RZ, R20, 0x20, RZ, 0xc0, !PT ;  /* 0x0000002014ff7812 */ /* 0x000fe2000782c0ff */
[----:B--2---:R-:W-:-:S12]  /*0910*/  @!P0 FADD R31, R28, R29 ;  /* 0x0000001d1c1f8221 */ /* 0x004fd80000000000 */
[----:B------:R-:W2:Y:S04]  /*0920*/  @P1 LDL R28, [R24+0x14] ;  /* 0x00001400181c1983 */ /* 0x000ea80000100800 */
[----:B------:R0:W-:Y:S01]  /*0930*/  @!P0 STL [R24], R31 ;  /* 0x0000001f18008387 */ /* 0x0001e20000100800 */
[----:B------:R-:W-:-:S04]  /*0940*/  @P5 LOP3.LUT P0, RZ, R18, 0x4, RZ, 0xc0, !PT ;  /* 0x0000000412ff5812 */ /* 0x000fc8000780c0ff */
[----:B------:R-:W-:Y:S02]  /*0950*/  @P5 FSEL R34, R23, -R23, !P0 ;  /* 0x8000001717225208 */ /* 0x000fe40004000000 */
[----:B------:R-:W-:-:S13]  /*0960*/  LOP3.LUT P0, RZ, R20, 0x40, RZ, 0xc0, !PT ;  /* 0x0000004014ff7812 */ /* 0x000fda000780c0ff */
[----:B------:R-:W2:Y:S01]  /*0970*/  @P0 LDL R29, [R24+0x18] ;  /* 0x00001800181d0983 */ /* 0x000ea20000100800 */
[----:B----4-:R-:W-:Y:S01]  /*0980*/  @P4 FADD R33, R33, R30 ;  /* 0x0000001e21214221 */ /* 0x010fe20000000000 */
[----:B-----5:R-:W-:-:S04]  /*0990*/  @P5 FADD R35, R34, R27 ;  /* 0x0000001b22235221 */ /* 0x020fc80000000000 */
[----:B------:R1:W-:Y:S01]  /*09a0*/  @P4 STL [R24+0x4], R33 ;  /* 0x0000042118004387 */ /* 0x0003e20000100800 */
[----:B------:R-:W-:-:S03]  /*09b0*/  @P3 LOP3.LUT P4, RZ, R18, 0x8, RZ, 0xc0, !PT ;  /* 0x0000000812ff3812 */ /* 0x000fc6000788c0ff */
[----:B------:R4:W-:Y:S01]  /*09c0*/  @P5 STL [R24+0x8], R35 ;  /* 0x0000082318005387 */ /* 0x0009e20000100800 */
[C---:B------:R-:W-:Y:S02]  /*09d0*/  LOP3.LUT P5, RZ, R20.reuse, 0x80, RZ, 0xc0, !PT ;  /* 0x0000008014ff7812 */ /* 0x040fe400078ac0ff */
[----:B0-----:R-:W-:Y:S02]  /*09e0*/  @P3 FSEL R31, R23, -R23, !P4 ;  /* 0x80000017171f3208 */ /* 0x001fe40006000000 */
[----:B------:R-:W-:-:S09]  /*09f0*/  LOP3.LUT P4, RZ, R20, 0x100, RZ, 0xc0, !PT ;  /* 0x0000010014ff7812 */ /* 0x000fd2000788c0ff */
[----:B------:R-:W5:Y:S04]  /*0a00*/  @P5 LDL R27, [R24+0x1c] ;  /* 0x00001c00181b5983 */ /* 0x000f680000100800 */
[----:B------:R-:W5:Y:S01]  /*0a10*/  @P4 LDL R30, [R24+0x20] ;  /* 0x00002000181e4983 */ /* 0x000f620000100800 */
[----:B---3--:R-:W-:-:S05]  /*0a20*/  @P3 FADD R31, R31, R26 ;  /* 0x0000001a1f1f3221 */ /* 0x008fca0000000000 */
[----:B------:R0:W-:Y:S01]  /*0a30*/  @P3 STL [R24+0xc], R31 ;  /* 0x00000c1f18003387 */ /* 0x0001e20000100800 */
[----:B------:R-:W-:-:S04]  /*0a40*/  @P6 LOP3.LUT P3, RZ, R18, 0x10, RZ, 0xc0, !PT ;  /* 0x0000001012ff6812 */ /* 0x000fc8000786c0ff */
[----:B------:R-:W-:Y:S02]  /*0a50*/  @P6 FSEL R26, R23, -R23, !P3 ;  /* 0x80000017171a6208 */ /* 0x000fe40005800000 */
[----:B------:R-:W-:-:S03]  /*0a60*/  LOP3.LUT P3, RZ, R20, 0x200, RZ, 0xc0, !PT ;  /* 0x0000020014ff7812 */ /* 0x000fc6000786c0ff */
[----:B-1----:R-:W-:-:S05]  /*0a70*/  @P6 FADD R33, R26, R25 ;  /* 0x000000191a216221 */ /* 0x002fca0000000000 */
[----:B------:R5:W-:Y:S01]  /*0a80*/  @P6 STL [R24+0x10], R33 ;  /* 0x0000102118006387 */ /* 0x000be20000100800 */
[----:B------:R-:W-:-:S04]  /*0a90*/  @P1 LOP3.LUT P6, RZ, R18, 0x20, RZ, 0xc0, !PT ;  /* 0x0000002012ff1812 */ /* 0x000fc800078cc0ff */
[----:B----4-:R-:W-:Y:S01]  /*0aa0*/  @P1 FSEL R35, R23, -R23, !P6 ;  /* 0x8000001717231208 */ /* 0x010fe20007000000 */
[----:B------:R-:W3:Y:S01]  /*0ab0*/  @P3 LDL R25, [R24+0x24] ;  /* 0x0000240018193983 */ /* 0x000ee20000100800 */
[----:B------:R-:W-:-:S04]  /*0ac0*/  @P0 LOP3.LUT P6, RZ, R18, 0x40, RZ, 0xc0, !PT ;  /* 0x0000004012ff0812 */ /* 0x000fc800078cc0ff */
[----:B------:R-:W-:Y:S02]  /*0ad0*/  @P0 FSEL R26, R23, -R23, !P6 ;  /* 0x80000017171a0208 */ /* 0x000fe40007000000 */
[----:B------:R-:W-:Y:S01]  /*0ae0*/  LOP3.LUT P6, RZ, R20, 0x400, RZ, 0xc0, !PT ;  /* 0x0000040014ff7812 */ /* 0x000fe200078cc0ff */
[----:B--2---:R-:W-:-:S05]  /*0af0*/  @P1 FADD R35, R35, R28 ;  /* 0x0000001c23231221 */ /* 0x004fca0000000000 */
[----:B------:R-:W-:Y:S01]  /*0b00*/  @P1 STL [R24+0x14], R35 ;  /* 0x0000142318001387 */ /* 0x000fe20000100800 */
[----:B------:R-:W-:-:S04]  /*0b10*/  @P5 LOP3.LUT P1, RZ, R18, 0x80, RZ, 0xc0, !PT ;  /* 0x0000008012ff5812 */ /* 0x000fc8000782c0ff */
[----:B------:R-:W-:Y:S01]  /*0b20*/  @P5 FSEL R34, R23, -R23, !P1 ;  /* 0x8000001717225208 */ /* 0x000fe20004800000 */
[----:B0-----:R-:W-:Y:S02]  /*0b30*/  @P0 FADD R31, R26, R29 ;  /* 0x0000001d1a1f0221 */ /* 0x001fe40000000000 */
[----:B------:R-:W2:Y:S01]  /*0b40*/  @P6 LDL R26, [R24+0x28] ;  /* 0x00002800181a6983 */ /* 0x000ea20000100800 */
[----:B------:R-:W-:-:S03]  /*0b50*/  LOP3.LUT P1, RZ, R20, 0x800, RZ, 0xc0, !PT ;  /* 0x0000080014ff7812 */ /* 0x000fc6000782c0ff */
[----:B------:R3:W-:Y:S01]  /*0b60*/  @P0 STL [R24+0x18], R31 ;  /* 0x0000181f18000387 */ /* 0x0007e20000100800 */
[----:B------:R-:W-:-:S04]  /*0b70*/  @P4 LOP3.LUT P0, RZ, R18, 0x100, RZ, 0xc0, !PT ;  /* 0x0000010012ff4812 */ /* 0x000fc8000780c0ff */
[----:B------:R-:W-:Y:S02]  /*0b80*/  @P4 FSEL R37, R23, -R23, !P0 ;  /* 0x8000001717254208 */ /* 0x000fe40004000000 */
[----:B------:R-:W-:-:S03]  /*0b90*/  LOP3.LUT P0, RZ, R20, 0x1000, RZ, 0xc0, !PT ;  /* 0x0000100014ff7812 */ /* 0x000fc6000780c0ff */
[----:B------:R-:W4:Y:S10]  /*0ba0*/  @P1 LDL R28, [R24+0x2c] ;  /* 0x00002c00181c1983 */ /* 0x000f340000100800 */
[----:B------:R-:W4:Y:S01]  /*0bb0*/  @P0 LDL R29, [R24+0x30] ;  /* 0x00003000181d0983 */ /* 0x000f220000100800 */
[----:B-----5:R-:W-:Y:S01]  /*0bc0*/  @P5 FADD R33, R34, R27 ;  /* 0x0000001b22215221 */ /* 0x020fe20000000000 */
[----:B------:R-:W-:-:S04]  /*0bd0*/  @P4 FADD R37, R37, R30 ;  /* 0x0000001e25254221 */ /* 0x000fc80000000000 */
[----:B------:R2:W-:Y:S01]  /*0be0*/  @P5 STL [R24+0x1c], R33 ;  /* 0x00001c2118005387 */ /* 0x0005e20000100800 */
[----:B------:R-:W-:-:S03]  /*0bf0*/  @P3 LOP3.LUT P5, RZ, R18, 0x200, RZ, 0xc0, !PT ;  /* 0x0000020012ff3812 */ /* 0x000fc600078ac0ff */
[----:B------:R-:W-:Y:S01]  /*0c00*/  @P4 STL [R24+0x20], R37 ;  /* 0x0000202518004387 */ /* 0x000fe20000100800 */
[C---:B------:R-:W-:Y:S02]  /*0c10*/  LOP3.LUT P4, RZ, R20.reuse, 0x2000, RZ, 0xc0, !PT ;  /* 0x0000200014ff7812 */ /* 0x040fe4000788c0ff */
[----:B------:R-:W-:Y:S02]  /*0c20*/  @P3 FSEL R34, R23, -R23, !P5 ;  /* 0x8000001717223208 */ /* 0x000fe40006800000 */
        /* <DEDUP_REMOVED lines=8> */
[----:B--2---:R-:W-:-:S10]  /*0cb0*/  @P6 FADD R33, R25, R26 ;  /* 0x0000001a19216221 */ /* 0x004fd40000000000 */
[----:B------:R-:W2:Y:S04]  /*0cc0*/  @P3 LDL R25, [R24+0x3c] ;  /* 0x00003c0018193983 */ /* 0x000ea80000100800 */
[----:B------:R1:W-:Y:S01]  /*0cd0*/  @P6 STL [R24+0x28], R33 ;  /* 0x0000282118006387 */ /* 0x0003e20000100800 */
[----:B------:R-:W-:-:S04]  /*0ce0*/  @P1 LOP3.LUT P6, RZ, R18, 0x800, RZ, 0xc0, !PT ;  /* 0x0000080012ff1812 */ /* 0x000fc800078cc0ff */
[----:B------:R-:W-:Y:S02]  /*0cf0*/  @P1 FSEL R35, R23, -R23, !P6 ;  /* 0x8000001717231208 */ /* 0x000fe40007000000 */
[----:B------:R-:W-:-:S04]  /*0d00*/  @P0 LOP3.LUT P6, RZ, R18, 0x1000, RZ, 0xc0, !PT ;  /* 0x0000100012ff0812 */ /* 0x000fc800078cc0ff */
[----:B------:R-:W-:Y:S02]  /*0d10*/  @P0 FSEL R26, R23, -R23, !P6 ;  /* 0x80000017171a0208 */ /* 0x000fe40007000000 */
[----:B------:R-:W-:Y:S01]  /*0d20*/  LOP3.LUT P6, RZ, R20, 0x10000, RZ, 0xc0, !PT ;  /* 0x0001000014ff7812 */ /* 0x000fe200078cc0ff */
[----:B----4-:R-:W-:Y:S02]  /*0d30*/  @P1 FADD R35, R35, R28 ;  /* 0x0000001c23231221 */ /* 0x010fe40000000000 */
[----:B0-----:R-:W-:-:S03]  /*0d40*/  @P0 FADD R31, R26, R29 ;  /* 0x0000001d1a1f0221 */ /* 0x001fc60000000000 */
[----:B------:R0:W-:Y:S01]  /*0d50*/  @P1 STL [R24+0x2c], R35 ;  /* 0x00002c2318001387 */ /* 0x0001e20000100800 */
[----:B------:R-:W-:-:S06]  /*0d60*/  @P4 LOP3.LUT P1, RZ, R18, 0x2000, RZ, 0xc0, !PT ;  /* 0x0000200012ff4812 */ /* 0x000fcc000782c0ff */
[----:B------:R-:W3:Y:S01]  /*0d70*/  @P6 LDL R26, [R24+0x40] ;  /* 0x00004000181a6983 */ /* 0x000ee20000100800 */
[----:B-1----:R-:W-:Y:S02]  /*0d80*/  @P4 FSEL R33, R23, -R23, !P1 ;  /* 0x8000001717214208 */ /* 0x002fe40004800000 */
[----:B------:R-:W-:Y:S01]  /*0d90*/  LOP3.LUT P1, RZ, R20, 0x20000, RZ, 0xc0, !PT ;  /* 0x0002000014ff7812 */ /* 0x000fe2000782c0ff */
[----:B------:R2:W-:Y:S01]  /*0da0*/  @P0 STL [R24+0x30], R31 ;  /* 0x0000301f18000387 */ /* 0x0005e20000100800 */
[----:B------:R-:W-:-:S04]  /*0db0*/  @P5 LOP3.LUT P0, RZ, R18, 0x4000, RZ, 0xc0, !PT ;  /* 0x0000400012ff5812 */ /* 0x000fc8000780c0ff */
[----:B------:R-:W-:Y:S02]  /*0dc0*/  @P5 FSEL R34, R23, -R23, !P0 ;  /* 0x8000001717225208 */ /* 0x000fe40004000000 */
[----:B------:R-:W-:-:S05]  /*0dd0*/  LOP3.LUT P0, RZ, R20, 0x40000, RZ, 0xc0, !PT ;  /* 0x0004000014ff7812 */ /* 0x000fca000780c0ff */
[----:B------:R-:W4:Y:S01]  /*0de0*/  @P1 LDL R28, [R24+0x44] ;  /* 0x00004400181c1983 */ /* 0x000f220000100800 */
[----:B-----5:R-:W-:-:S07]  /*0df0*/  @P4 FADD R33, R33, R30 ;  /* 0x0000001e21214221 */ /* 0x020fce0000000000 */
[----:B------:R-:W5:Y:S01]  /*0e00*/  @P0 LDL R29, [R24+0x48] ;  /* 0x00004800181d0983 */ /* 0x000f620000100800 */
[----:B0-----:R-:W-:-:S03]  /*0e10*/  @P5 FADD R35, R34, R27 ;  /* 0x0000001b22235221 */ /* 0x001fc60000000000 */
[----:B------:R3:W-:Y:S01]  /*0e20*/  @P4 STL [R24+0x34], R33 ;  /* 0x0000342118004387 */ /* 0x0007e20000100800 */
[----:B------:R-:W-:-:S03]  /*0e30*/  @P3 LOP3.LUT P4, RZ, R18, 0x8000, RZ, 0xc0, !PT ;  /* 0x0000800012ff3812 */ /* 0x000fc6000788c0ff */
[----:B------:R0:W-:Y:S01]  /*0e40*/  @P5 STL [R24+0x38], R35 ;  /* 0x0000382318005387 */ /* 0x0001e20000100800 */
[C---:B------:R-:W-:Y:S02]  /*0e50*/  LOP3.LUT P5, RZ, R20.reuse, 0x80000, RZ, 0xc0, !PT ;  /* 0x0008000014ff7812 */ /* 0x040fe400078ac0ff */
[----:B------:R-:W-:Y:S02]  /*0e60*/  @P3 FSEL R34, R23, -R23, !P4 ;  /* 0x8000001717223208 */ /* 0x000fe40006000000 */
[----:B------:R-:W-:-:S09]  /*0e70*/  LOP3.LUT P4, RZ, R20, 0x100000, RZ, 0xc0, !PT ;  /* 0x0010000014ff7812 */ /* 0x000fd2000788c0ff */
[----:B------:R-:W5:Y:S04]  /*0e80*/  @P5 LDL R27, [R24+0x4c] ;  /* 0x00004c00181b5983 */ /* 0x000f680000100800 */
[----:B------:R-:W5:Y:S01]  /*0e90*/  @P4 LDL R30, [R24+0x50] ;  /* 0x00005000181e4983 */ /* 0x000f620000100800 */
[----:B--2---:R-:W-:-:S05]  /*0ea0*/  @P3 FADD R31, R34, R25 ;  /* 0x00000019221f3221 */ /* 0x004fca0000000000 */
[----:B------:R-:W-:Y:S01]  /*0eb0*/  @P3 STL [R24+0x3c], R31 ;  /* 0x00003c1f18003387 */ /* 0x000fe20000100800 */
[----:B------:R-:W-:-:S04]  /*0ec0*/  @P6 LOP3.LUT P3, RZ, R18, 0x10000, RZ, 0xc0, !PT ;  /* 0x0001000012ff6812 */ /* 0x000fc8000786c0ff */
[----:B------:R-:W-:Y:S02]  /*0ed0*/  @P6 FSEL R25, R23, -R23, !P3 ;  /* 0x8000001717196208 */ /* 0x000fe40005800000 */
[----:B------:R-:W-:-:S03]  /*0ee0*/  LOP3.LUT P3, RZ, R20, 0x200000, RZ, 0xc0, !PT ;  /* 0x0020000014ff7812 */ /* 0x000fc6000786c0ff */
[----:B---3--:R-:W-:-:S10]  /*0ef0*/  @P6 FADD R33, R25, R26 ;  /* 0x0000001a19216221 */ /* 0x008fd40000000000 */
[----:B------:R-:W2:Y:S04]  /*0f00*/  @P3 LDL R25, [R24+0x54] ;  /* 0x0000540018193983 */ /* 0x000ea80000100800 */
[----:B------:R1:W-:Y:S01]  /*0f10*/  @P6 STL [R24+0x40], R33 ;  /* 0x0000402118006387 */ /* 0x0003e20000100800 */
[----:B------:R-:W-:-:S04]  /*0f20*/  @P1 LOP3.LUT P6, RZ, R18, 0x20000, RZ, 0xc0, !PT ;  /* 0x0002000012ff1812 */ /* 0x000fc800078cc0ff */
[----:B0-----:R-:W-:Y:S02]  /*0f30*/  @P1 FSEL R35, R23, -R23, !P6 ;  /* 0x8000001717231208 */ /* 0x001fe40007000000 */
[----:B------:R-:W-:-:S04]  /*0f40*/  @P0 LOP3.LUT P6, RZ, R18, 0x40000, RZ, 0xc0, !PT ;  /* 0x0004000012ff0812 */ /* 0x000fc800078cc0ff */
[----:B------:R-:W-:Y:S02]  /*0f50*/  @P0 FSEL R26, R23, -R23, !P6 ;  /* 0x80000017171a0208 */ /* 0x000fe40007000000 */
[----:B------:R-:W-:Y:S01]  /*0f60*/  LOP3.LUT P6, RZ, R20, 0x400000, RZ, 0xc0, !PT ;  /* 0x0040000014ff7812 */ /* 0x000fe200078cc0ff */
[----:B----4-:R-:W-:-:S05]  /*0f70*/  @P1 FADD R35, R35, R28 ;  /* 0x0000001c23231221 */ /* 0x010fca0000000000 */
[----:B------:R-:W-:Y:S01]  /*0f80*/  @P1 STL [R24+0x44], R35 ;  /* 0x0000442318001387 */ /* 0x000fe20000100800 */
[----:B------:R-:W-:-:S06]  /*0f90*/  LOP3.LUT P1, RZ, R20, 0x800000, RZ, 0xc0, !PT ;  /* 0x0080000014ff7812 */ /* 0x000fcc000782c0ff */
[----:B------:R-:W3:Y:S01]  /*0fa0*/  @P6 LDL R28, [R24+0x58] ;  /* 0x00005800181c6983 */ /* 0x000ee20000100800 */
[----:B-----5:R-:W-:-:S05]  /*0fb0*/  @P0 FADD R29, R26, R29 ;  /* 0x0000001d1a1d0221 */ /* 0x020fca0000000000 */
[----:B------:R0:W-:Y:S01]  /*0fc0*/  @P0 STL [R24+0x48], R29 ;  /* 0x0000481d18000387 */ /* 0x0001e20000100800 */
[----:B------:R-:W-:-:S03]  /*0fd0*/  @P5 LOP3.LUT P0, RZ, R18, 0x80000, RZ, 0xc0, !PT ;  /* 0x0008000012ff5812 */ /* 0x000fc6000780c0ff */
[----:B------:R-:W4:Y:S01]  /*0fe0*/  @P1 LDL R26, [R24+0x5c] ;  /* 0x00005c00181a1983 */ /* 0x000f220000100800 */
[----:B------:R-:W-:Y:S02]  /*0ff0*/  @P5 FSEL R34, R23, -R23, !P0 ;  /* 0x8000001717225208 */ /* 0x000fe40004000000 */
[----:B------:R-:W-:-:S04]  /*1000*/  @P4 LOP3.LUT P0, RZ, R18, 0x100000, RZ, 0xc0, !PT ;  /* 0x0010000012ff4812 */ /* 0x000fc8000780c0ff */
[----:B-1----:R-:W-:Y:S02]  /*1010*/  @P4 FSEL R33, R23, -R23, !P0 ;  /* 0x8000001717214208 */ /* 0x002fe40004000000 */
[----:B------:R-:W-:Y:S01]  /*1020*/  LOP3.LUT P0, RZ, R20, 0x1000000, RZ, 0xc0, !PT ;  /* 0x0100000014ff7812 */ /* 0x000fe2000780c0ff */
[----:B------:R-:W-:Y:S02]  /*1030*/  @P5 FADD R31, R34, R27 ;  /* 0x0000001b221f5221 */ /* 0x000fe40000000000 */
[----:B------:R-:W-:-:S03]  /*1040*/  @P4 FADD R33, R33, R30 ;  /* 0x0000001e21214221 */ /* 0x000fc60000000000 */
[----:B------:R-:W-:Y:S01]  /*1050*/  @P5 STL [R24+0x4c], R31 ;  /* 0x00004c1f18005387 */ /* 0x000fe20000100800 */
[----:B------:R-:W-:-:S03]  /*1060*/  LOP3.LUT P5, RZ, R20, 0x2000000, RZ, 0xc0, !PT ;  /* 0x0200000014ff7812 */ /* 0x000fc600078ac0ff */
[----:B------:R1:W-:Y:S04]  /*1070*/  @P4 STL [R24+0x50], R33 ;  /* 0x0000502118004387 */ /* 0x0003e80000100800 */
[----:B------:R-:W5:Y:S01]  /*1080*/  @P0 LDL R30, [R24+0x60] ;  /* 0x00006000181e0983 */ /* 0x000f620000100800 */
[----:B------:R-:W-:-:S04]  /*1090*/  @P3 LOP3.LUT P4, RZ, R18, 0x200000, RZ, 0xc0, !PT ;  /* 0x0020000012ff3812 */ /* 0x000fc8000788c0ff */
[----:B------:R-:W-:Y:S01]  /*10a0*/  @P3 FSEL R34, R23, -R23, !P4 ;  /* 0x8000001717223208 */ /* 0x000fe20006000000 */
[----:B0-----:R-:W5:Y:S01]  /*10b0*/  @P5 LDL R29, [R24+0x64] ;  /* 0x00006400181d5983 */ /* 0x001f620000100800 */
[----:B------:R-:W-:-:S13]  /*10c0*/  LOP3.LUT P4, RZ, R20, 0x4000000, RZ, 0xc0, !PT ;  /* 0x0400000014ff7812 */ /* 0x000fda000788c0ff */
[----:B------:R-:W5:Y:S01]  /*10d0*/  @P4 LDL R27, [R24+0x68] ;  /* 0x00006800181b4983 */ /* 0x000f620000100800 */
[----:B--2---:R-:W-:-:S05]  /*10e0*/  @P3 FADD R35, R34, R25 ;  /* 0x0000001922233221 */ /* 0x004fca0000000000 */
[----:B------:R0:W-:Y:S01]  /*10f0*/  @P3 STL [R24+0x54], R35 ;  /* 0x0000542318003387 */ /* 0x0001e20000100800 */
[----:B------:R-:W-:-:S04]  /*1100*/  @P6 LOP3.LUT P3, RZ, R18, 0x400000, RZ, 0xc0, !PT ;  /* 0x0040000012ff6812 */ /* 0x000fc8000786c0ff */
[----:B------:R-:W-:Y:S02]  /*1110*/  @P6 FSEL R25, R23, -R23, !P3 ;  /* 0x8000001717196208 */ /* 0x000fe40005800000 */
[----:B------:R-:W-:-:S04]  /*1120*/  @P1 LOP3.LUT P3, RZ, R18, 0x800000, RZ, 0xc0, !PT ;  /* 0x0080000012ff1812 */ /* 0x000fc8000786c0ff */
[----:B-1----:R-:W-:Y:S02]  /*1130*/  @P1 FSEL R33, R23, -R23, !P3 ;  /* 0x8000001717211208 */ /* 0x002fe40005800000 */
[----:B------:R-:W-:Y:S01]  /*1140*/  LOP3.LUT P3, RZ, R20, 0x8000000, RZ, 0xc0, !PT ;  /* 0x0800000014ff7812 */ /* 0x000fe2000786c0ff */
[----:B---3--:R-:W-:-:S12]  /*1150*/  @P6 FADD R31, R25, R28 ;  /* 0x0000001c191f6221 */ /* 0x008fd80000000000 */
[----:B------:R-:W2:Y:S01]  /*1160*/  @P3 LDL R25, [R24+0x6c] ;  /* 0x00006c0018193983 */ /* 0x000ea20000100800 */
[----:B----4-:R-:W-:-:S03]  /*1170*/  @P1 FADD R33, R33, R26 ;  /* 0x0000001a21211221 */ /* 0x010fc60000000000 */
[----:B------:R1:W-:Y:S01]  /*1180*/  @P6 STL [R24+0x58], R31 ;  /* 0x0000581f18006387 */ /* 0x0003e20000100800 */
[----:B------:R-:W-:-:S03]  /*1190*/  @P0 LOP3.LUT P6, RZ, R18, 0x1000000, RZ, 0xc0, !PT ;  /* 0x0100000012ff0812 */ /* 0x000fc600078cc0ff */
[----:B------:R3:W-:Y:S01]  /*11a0*/  @P1 STL [R24+0x5c], R33 ;  /* 0x00005c2118001387 */ /* 0x0007e20000100800 */
[C---:B------:R-:W-:Y:S02]  /*11b0*/  LOP3.LUT P1, RZ, R20.reuse, 0x10000000, RZ, 0xc0, !PT ;  /* 0x1000000014ff7812 */ /* 0x040fe4000782c0ff */
[----:B0-----:R-:W-:Y:S02]  /*11c0*/  @P0 FSEL R35, R23, -R23, !P6 ;  /* 0x8000001717230208 */ /* 0x001fe40007000000 */
[----:B------:R-:W-:-:S09]  /*11d0*/  LOP3.LUT P6, RZ, R20, 0x20000000, RZ, 0xc0, !PT ;  /* 0x2000000014ff7812 */ /* 0x000fd200078cc0ff */
[----:B------:R-:W4:Y:S04]  /*11e0*/  @P1 LDL R26, [R24+0x70] ;  /* 0x00007000181a1983 */ /* 0x000f280000100800 */
[----:B------:R-:W4:Y:S01]  /*11f0*/  @P6 LDL R28, [R24+0x74] ;  /* 0x00007400181c6983 */ /* 0x000f220000100800 */
[----:B-----5:R-:W-:-:S05]  /*1200*/  @P0 FADD R35, R35, R30 ;  /* 0x0000001e23230221 */ /* 0x020fca0000000000 */
[----:B------:R2:W-:Y:S01]  /*1210*/  @P0 STL [R24+0x60], R35 ;  /* 0x0000602318000387 */ /* 0x0005e20000100800 */
[----:B------:R-:W-:-:S04]  /*1220*/  @P5 LOP3.LUT P0, RZ, R18, 0x2000000, RZ, 0xc0, !PT ;  /* 0x0200000012ff5812 */ /* 0x000fc8000780c0ff */
[----:B------:R-:W-:Y:S02]  /*1230*/  @P5 FSEL R30, R23, -R23, !P0 ;  /* 0x80000017171e5208 */ /* 0x000fe40004000000 */
[----:B------:R-:W-:-:S03]  /*1240*/  @P4 LOP3.LUT P0, RZ, R18, 0x4000000, RZ, 0xc0, !PT ;  /* 0x0400000012ff4812 */ /* 0x000fc6000780c0ff */
[----:B-1----:R-:W-:Y:S01]  /*1250*/  @P5 FADD R31, R30, R29 ;  /* 0x0000001d1e1f5221 */ /* 0x002fe20000000000 */
[----:B------:R-:W-:-:S04]  /*1260*/  @P4 FSEL R30, R23, -R23, !P0 ;  /* 0x80000017171e4208 */ /* 0x000fc80004000000 */
[----:B------:R-:W-:Y:S01]  /*1270*/  @P5 STL [R24+0x64], R31 ;  /* 0x0000641f18005387 */ /* 0x000fe20000100800 */
[----:B------:R-:W-:Y:S01]  /*1280*/  @P3 LOP3.LUT P5, RZ, R18, 0x8000000, RZ, 0xc0, !PT ;  /* 0x0800000012ff3812 */ /* 0x000fe200078ac0ff */
[----:B---3--:R-:W-:Y:S01]  /*1290*/  @P4 FADD R33, R30, R27 ;  /* 0x0000001b1e214221 */ /* 0x008fe20000000000 */
[C---:B------:R-:W-:Y:S02]  /*12a0*/  LOP3.LUT P0, RZ, R20.reuse, 0x40000000, RZ, 0xc0, !PT ;  /* 0x4000000014ff7812 */ /* 0x040fe4000780c0ff */
[----:B------:R-:W-:Y:S02]  /*12b0*/  @P3 FSEL R34, R23, -R23, !P5 ;  /* 0x8000001717223208 */ /* 0x000fe40006800000 */
[----:B------:R-:W-:Y:S01]  /*12c0*/  LOP3.LUT P5, RZ, R21, 0x1, RZ, 0xc0, !PT ;  /* 0x0000000115ff7812 */ /* 0x000fe200078ac0ff */
[----:B------:R0:W-:Y:S01]  /*12d0*/  @P4 STL [R24+0x68], R33 ;  /* 0x0000682118004387 */ /* 0x0001e20000100800 */
[----:B------:R-:W-:-:S07]  /*12e0*/  LOP3.LUT P4, RZ, R20, 0x80000000, RZ, 0xc0, !PT ;  /* 0x8000000014ff7812 */ /* 0x000fce000788c0ff */
[----:B------:R-:W3:Y:S04]  /*12f0*/  @P0 LDL R30, [R24+0x78] ;  /* 0x00007800181e0983 */ /* 0x000ee80000100800 */
[----:B------:R-:W5:Y:S04]  /*1300*/  @P5 LDL R29, [R24+0x80] ;  /* 0x00008000181d5983 */ /* 0x000f680000100800 */
[----:B------:R-:W5:Y:S01]  /*1310*/  @P4 LDL R27, [R24+0x7c] ;  /* 0x00007c00181b4983 */ /* 0x000f620000100800 */
[----:B--2---:R-:W-:-:S05]  /*1320*/  @P3 FADD R35, R34, R25 ;  /* 0x0000001922233221 */ /* 0x004fca0000000000 */
[----:B------:R1:W-:Y:S01]  /*1330*/  @P3 STL [R24+0x6c], R35 ;  /* 0x00006c2318003387 */ /* 0x0003e20000100800 */
[----:B------:R-:W-:-:S04]  /*1340*/  @P1 LOP3.LUT P3, RZ, R18, 0x10000000, RZ, 0xc0, !PT ;  /* 0x1000000012ff1812 */ /* 0x000fc8000786c0ff */
[----:B------:R-:W-:Y:S02]  /*1350*/  @P1 FSEL R25, R23, -R23, !P3 ;  /* 0x8000001717191208 */ /* 0x000fe40005800000 */
[----:B------:R-:W-:-:S04]  /*1360*/  @P6 LOP3.LUT P3, RZ, R18, 0x20000000, RZ, 0xc0, !PT ;  /* 0x2000000012ff6812 */ /* 0x000fc8000786c0ff */
[----:B0-----:R-:W-:Y:S02]  /*1370*/  @P6 FSEL R33, R23, -R23, !P3 ;  /* 0x8000001717216208 */ /* 0x001fe40005800000 */
[----:B------:R-:W-:Y:S01]  /*1380*/  LOP3.LUT P3, RZ, R21, 0x2, RZ, 0xc0, !PT ;  /* 0x0000000215ff7812 */ /* 0x000fe2000786c0ff */
[----:B----4-:R-:W-:-:S12]  /*1390*/  @P1 FADD R31, R25, R26 ;  /* 0x0000001a191f1221 */ /* 0x010fd80000000000 */
[----:B------:R-:W2:Y:S01]  /*13a0*/  @P3 LDL R25, [R24+0x84] ;  /* 0x0000840018193983 */ /* 0x000ea20000100800 */
[----:B------:R-:W-:-:S03]  /*13b0*/  @P6 FADD R33, R33, R28 ;  /* 0x0000001c21216221 */ /* 0x000fc60000000000 */
[----:B------:R-:W-:Y:S01]  /*13c0*/  @P1 STL [R24+0x70], R31 ;  /* 0x0000701f18001387 */ /* 0x000fe20000100800 */
[----:B------:R-:W-:-:S03]  /*13d0*/  @P0 LOP3.LUT P1, RZ, R18, 0x40000000, RZ, 0xc0, !PT ;  /* 0x4000000012ff0812 */ /* 0x000fc6000782c0ff */
[----:B------:R5:W-:Y:S01]  /*13e0*/  @P6 STL [R24+0x74], R33 ;  /* 0x0000742118006387 */ /* 0x000be20000100800 */
[----:B------:R-:W-:Y:S02]  /*13f0*/  @P4 LOP3.LUT P6, RZ, R18, 0x80000000, RZ, 0xc0, !PT ;  /* 0x8000000012ff4812 */ /* 0x000fe400078cc0ff */
[CC--:B-1----:R-:W-:Y:S02]  /*1400*/  @P0 FSEL R35, R23.reuse, -R23.reuse, !P1 ;  /* 0x8000001717230208 */ /* 0x0c2fe40004800000 */
[-C--:B------:R-:W-:Y:S02]  /*1410*/  @P4 FSEL R34, R23, -R23.reuse, !P6 ;  /* 0x8000001717224208 */ /* 0x080fe40007000000 */
[----:B------:R-:W-:Y:S02]  /*1420*/  @P5 LOP3.LUT P1, RZ, R19, 0x1, RZ, 0xc0, !PT ;  /* 0x0000000113ff5812 */ /* 0x000fe4000782c0ff */
[----:B------:R-:W-:Y:S02]  /*1430*/  LOP3.LUT P6, RZ, R21, 0x4, RZ, 0xc0, !PT ;  /* 0x0000000415ff7812 */ /* 0x000fe400078cc0ff */
[----:B------:R-:W-:-:S02]  /*1440*/  @P5 FSEL R36, R23, -R23, !P1 ;  /* 0x8000001717245208 */ /* 0x000fc40004800000 */
[----:B------:R-:W-:-:S09]  /*1450*/  LOP3.LUT P1, RZ, R21, 0x8, RZ, 0xc0, !PT ;  /* 0x0000000815ff7812 */ /* 0x000fd2000782c0ff */
[----:B------:R-:W4:Y:S04]  /*1460*/  @P6 LDL R26, [R24+0x88] ;  /* 0x00008800181a6983 */ /* 0x000f280000100800 */
[----:B------:R-:W4:Y:S01]  /*1470*/  @P1 LDL R28, [R24+0x8c] ;  /* 0x00008c00181c1983 */ /* 0x000f220000100800 */
[----:B---3--:R-:W-:Y:S01]  /*1480*/  @P0 FADD R35, R35, R30 ;  /* 0x0000001e23230221 */ /* 0x008fe20000000000 */
[----:B-----5:R-:W-:-:S04]  /*1490*/  @P5 FADD R33, R36, R29 ;  /* 0x0000001d24215221 */ /* 0x020fc80000000000 */
[----:B------:R2:W-:Y:S01]  /*14a0*/  @P0 STL [R24+0x78], R35 ;  /* 0x0000782318000387 */ /* 0x0005e20000100800 */
[----:B------:R-:W-:-:S03]  /*14b0*/  @P4 FADD R31, R34, R27 ;  /* 0x0000001b221f4221 */ /* 0x000fc60000000000 */
[----:B------:R0:W-:Y:S01]  /*14c0*/  @P5 STL [R24+0x80], R33 ;  /* 0x0000802118005387 */ /* 0x0001e20000100800 */
[C---:B------:R-:W-:Y:S02]  /*14d0*/  LOP3.LUT P0, RZ, R21.reuse, 0x10, RZ, 0xc0, !PT ;  /* 0x0000001015ff7812 */ /* 0x040fe4000780c0ff */
[----:B------:R-:W-:Y:S01]  /*14e0*/  LOP3.LUT P5, RZ, R21, 0x20, RZ, 0xc0, !PT ;  /* 0x0000002015ff7812 */ /* 0x000fe200078ac0ff */
[----:B------:R4:W-:Y:S01]  /*14f0*/  @P4 STL [R24+0x7c], R31 ;  /* 0x00007c1f18004387 */ /* 0x0009e20000100800 */
[----:B------:R-:W-:-:S04]  /*1500*/  @P3 LOP3.LUT P4, RZ, R19, 0x2, RZ, 0xc0, !PT ;  /* 0x0000000213ff3812 */ /* 0x000fc8000788c0ff */
[----:B------:R-:W-:Y:S02]  /*1510*/  @P3 FSEL R34, R23, -R23, !P4 ;  /* 0x8000001717223208 */ /* 0x000fe40006000000 */
[----:B------:R-:W-:-:S03]  /*1520*/  LOP3.LUT P4, RZ, R21, 0x40, RZ, 0xc0, !PT ;  /* 0x0000004015ff7812 */ /* 0x000fc6000788c0ff */
[----:B------:R-:W3:Y:S04]  /*1530*/  @P0 LDL R30, [R24+0x90] ;  /* 0x00009000181e0983 */ /* 0x000ee80000100800 */
[----:B------:R-:W5:Y:S06]  /*1540*/  @P5 LDL R29, [R24+0x94] ;  /* 0x00009400181d5983 */ /* 0x000f6c0000100800 */
        /* <DEDUP_REMOVED lines=11> */
[----:B------:R5:W-:Y:S01]  /*1600*/  @P6 STL [R24+0x88], R31 ;  /* 0x0000881f18006387 */ /* 0x000be20000100800 */
[----:B------:R-:W-:-:S03]  /*1610*/  @P0 LOP3.LUT P6, RZ, R19, 0x10, RZ, 0xc0, !PT ;  /* 0x0000001013ff0812 */ /* 0x000fc600078cc0ff */
[----:B------:R0:W-:Y:S01]  /*1620*/  @P1 STL [R24+0x8c], R33 ;  /* 0x00008c2118001387 */ /* 0x0001e20000100800 */
[----:B------:R-:W-:Y:S02]  /*1630*/  @P5 LOP3.LUT P1, RZ, R19, 0x20, RZ, 0xc0, !PT ;  /* 0x0000002013ff5812 */ /* 0x000fe4000782c0ff */
[CC--:B-1----:R-:W-:Y:S02]  /*1640*/  @P0 FSEL R35, R23.reuse, -R23.reuse, !P6 ;  /* 0x8000001717230208 */ /* 0x0c2fe40007000000 */
[----:B------:R-:W-:Y:S02]  /*1650*/  @P5 FSEL R28, R23, -R23, !P1 ;  /* 0x80000017171c5208 */ /* 0x000fe40004800000 */
[----:B------:R-:W-:Y:S02]  /*1660*/  LOP3.LUT P1, RZ, R21, 0x100, RZ, 0xc0, !PT ;  /* 0x0000010015ff7812 */ /* 0x000fe4000782c0ff */
[----:B------:R-:W-:-:S04]  /*1670*/  @P4 LOP3.LUT P6, RZ, R19, 0x40, RZ, 0xc0, !PT ;  /* 0x0000004013ff4812 */ /* 0x000fc800078cc0ff */
[----:B------:R-:W-:Y:S02]  /*1680*/  @P4 FSEL R34, R23, -R23, !P6 ;  /* 0x8000001717224208 */ /* 0x000fe40007000000 */
[----:B------:R-:W-:-:S05]  /*1690*/  LOP3.LUT P6, RZ, R21, 0x200, RZ, 0xc0, !PT ;  /* 0x0000020015ff7812 */ /* 0x000fca00078cc0ff */
[----:B------:R-:W4:Y:S01]  /*16a0*/  @P1 LDL R26, [R24+0xa0] ;  /* 0x0000a000181a1983 */ /* 0x000f220000100800 */
[----:B---3--:R-:W-:Y:S01]  /*16b0*/  @P0 FADD R35, R35, R30 ;  /* 0x0000001e23230221 */ /* 0x008fe20000000000 */
[----:B-----5:R-:W-:-:S06]  /*16c0*/  @P5 FADD R31, R28, R29 ;  /* 0x0000001d1c1f5221 */ /* 0x020fcc0000000000 */
[----:B------:R-:W3:Y:S01]  /*16d0*/  @P6 LDL R28, [R24+0xa4] ;  /* 0x0000a400181c6983 */ /* 0x000ee20000100800 */
[----:B0-----:R-:W-:-:S03]  /*16e0*/  @P4 FADD R33, R34, R27 ;  /* 0x0000001b22214221 */ /* 0x001fc60000000000 */
[----:B------:R2:W-:Y:S01]  /*16f0*/  @P0 STL [R24+0x90], R35 ;  /* 0x0000902318000387 */ /* 0x0005e20000100800 */
[----:B------:R-:W-:-:S03]  /*1700*/  @P3 LOP3.LUT P0, RZ, R19, 0x80, RZ, 0xc0, !PT ;  /* 0x0000008013ff3812 */ /* 0x000fc6000780c0ff */
[----:B------:R-:W-:Y:S01]  /*1710*/  @P5 STL [R24+0x94], R31 ;  /* 0x0000941f18005387 */ /* 0x000fe20000100800 */
[----:B------:R-:W-:Y:S02]  /*1720*/  @P3 FSEL R34, R23, -R23, !P0 ;  /* 0x8000001717223208 */ /* 0x000fe40004000000 */
[C---:B------:R-:W-:Y:S01]  /*1730*/  LOP3.LUT P5, RZ, R21.reuse, 0x800, RZ, 0xc0, !PT ;  /* 0x0000080015ff7812 */ /* 0x040fe200078ac0ff */
[----:B------:R0:W-:Y:S01]  /*1740*/  @P4 STL [R24+0x98], R33 ;  /* 0x0000982118004387 */ /* 0x0001e20000100800 */
[C---:B------:R-:W-:Y:S02]  /*1750*/  LOP3.LUT P0, RZ, R21.reuse, 0x1000, RZ, 0xc0, !PT ;  /* 0x0000100015ff7812 */ /* 0x040fe4000780c0ff */
[----:B------:R-:W-:-:S09]  /*1760*/  LOP3.LUT P4, RZ, R21, 0x400, RZ, 0xc0, !PT ;  /* 0x0000040015ff7812 */ /* 0x000fd2000788c0ff */
[----:B------:R-:W5:Y:S04]  /*1770*/  @P5 LDL R29, [R24+0xac] ;  /* 0x0000ac00181d5983 */ /* 0x000f680000100800 */
        /* <DEDUP_REMOVED lines=10> */
[----:B------:R-:W2:Y:S04]  /*1820*/  @P3 LDL R25, [R24+0xb4] ;  /* 0x0000b40018193983 */ /* 0x000ea80000100800 */
[----:B------:R5:W-:Y:S01]  /*1830*/  @P1 STL [R24+0xa0], R31 ;  /* 0x0000a01f18001387 */ /* 0x000be20000100800 */
[----:B---3--:R-:W-:Y:S01]  /*1840*/  @P6 FADD R33, R33, R28 ;  /* 0x0000001c21216221 */ /* 0x008fe20000000000 */
[----:B------:R-:W-:-:S04]  /*1850*/  @P4 LOP3.LUT P1, RZ, R19, 0x400, RZ, 0xc0, !PT ;  /* 0x0000040013ff4812 */ /* 0x000fc8000782c0ff */
[----:B------:R0:W-:Y:S01]  /*1860*/  @P6 STL [R24+0xa4], R33 ;  /* 0x0000a42118006387 */ /* 0x0001e20000100800 */
[-C--:B-1----:R-:W-:Y:S02]  /*1870*/  @P4 FSEL R35, R23, -R23.reuse, !P1 ;  /* 0x8000001717234208 */ /* 0x082fe40004800000 */
[C---:B------:R-:W-:Y:S02]  /*1880*/  @P5 LOP3.LUT P6, RZ, R19.reuse, 0x800, RZ, 0xc0, !PT ;  /* 0x0000080013ff5812 */ /* 0x040fe400078cc0ff */
[----:B------:R-:W-:Y:S02]  /*1890*/  @P0 LOP3.LUT P1, RZ, R19, 0x1000, RZ, 0xc0, !PT ;  /* 0x0000100013ff0812 */ /* 0x000fe4000782c0ff */
[CC--:B------:R-:W-:Y:S02]  /*18a0*/  @P5 FSEL R26, R23.reuse, -R23.reuse, !P6 ;  /* 0x80000017171a5208 */ /* 0x0c0fe40007000000 */
[----:B------:R-:W-:Y:S02]  /*18b0*/  @P0 FSEL R28, R23, -R23, !P1 ;  /* 0x80000017171c0208 */ /* 0x000fe40004800000 */
[----:B------:R-:W-:-:S02]  /*18c0*/  LOP3.LUT P6, RZ, R21, 0x4000, RZ, 0xc0, !PT ;  /* 0x0000400015ff7812 */ /* 0x000fc400078cc0ff */
[----:B------:R-:W-:Y:S01]  /*18d0*/  LOP3.LUT P1, RZ, R21, 0x8000, RZ, 0xc0, !PT ;  /* 0x0000800015ff7812 */ /* 0x000fe2000782c0ff */
[----:B-----5:R-:W-:Y:S01]  /*18e0*/  @P5 FADD R31, R26, R29 ;  /* 0x0000001d1a1f5221 */ /* 0x020fe20000000000 */
[----:B0-----:R-:W-:-:S09]  /*18f0*/  @P0 FADD R33, R28, R27 ;  /* 0x0000001b1c210221 */ /* 0x001fd20000000000 */
[----:B------:R-:W3:Y:S01]  /*1900*/  @P6 LDL R26, [R24+0xb8] ;  /* 0x0000b800181a6983 */ /* 0x000ee20000100800 */
[----:B------:R-:W-:-:S03]  /*1910*/  @P4 FADD R35, R35, R30 ;  /* 0x0000001e23234221 */ /* 0x000fc60000000000 */
[----:B------:R-:W4:Y:S04]  /*1920*/  @P1 LDL R27, [R24+0xbc] ;  /* 0x0000bc00181b1983 */ /* 0x000f280000100800 */
[----:B------:R-:W-:Y:S01]  /*1930*/  @P4 STL [R24+0xa8], R35 ;  /* 0x0000a82318004387 */ /* 0x000fe20000100800 */
[----:B------:R-:W-:-:S03]  /*1940*/  @P3 LOP3.LUT P4, RZ, R19, 0x2000, RZ, 0xc0, !PT ;  /* 0x0000200013ff3812 */ /* 0x000fc6000788c0ff */
[----:B------:R-:W-:Y:S01]  /*1950*/  @P0 STL [R24+0xb0], R33 ;  /* 0x0000b02118000387 */ /* 0x000fe20000100800 */
[----:B------:R-:W-:Y:S02]  /*1960*/  LOP3.LUT P0, RZ, R21, 0x10000, RZ, 0xc0, !PT ;  /* 0x0001000015ff7812 */ /* 0x000fe4000780c0ff */
[----:B------:R-:W-:Y:S01]  /*1970*/  @P3 FSEL R34, R23, -R23, !P4 ;  /* 0x8000001717223208 */ /* 0x000fe20006000000 */
[----:B------:R0:W-:Y:S01]  /*1980*/  @P5 STL [R24+0xac], R31 ;  /* 0x0000ac1f18005387 */ /* 0x0001e20000100800 */
[C---:B------:R-:W-:Y:S02]  /*1990*/  LOP3.LUT P5, RZ, R21.reuse, 0x20000, RZ, 0xc0, !PT ;  /* 0x0002000015ff7812 */ /* 0x040fe400078ac0ff */
[----:B------:R-:W-:-:S07]  /*19a0*/  LOP3.LUT P4, RZ, R21, 0x40000, RZ, 0xc0, !PT ;  /* 0x0004000015ff7812 */ /* 0x000fce000788c0ff */
[----:B------:R-:W5:Y:S04]  /*19b0*/  @P0 LDL R28, [R24+0xc0] ;  /* 0x0000c000181c0983 */ /* 0x000f680000100800 */
[----:B------:R-:W5:Y:S04]  /*19c0*/  @P5 LDL R29, [R24+0xc4] ;  /* 0x0000c400181d5983 */ /* 0x000f680000100800 */
[----:B------:R-:W5:Y:S01]  /*19d0*/  @P4 LDL R30, [R24+0xc8] ;  /* 0x0000c800181e4983 */ /* 0x000f620000100800 */
[----:B--2---:R-:W-:-:S05]  /*19e0*/  @P3 FADD R25, R34, R25 ;  /* 0x0000001922193221 */ /* 0x004fca0000000000 */
[----:B------:R1:W-:Y:S01]  /*19f0*/  @P3 STL [R24+0xb4], R25 ;  /* 0x0000b41918003387 */ /* 0x0003e20000100800 */
[----:B------:R-:W-:-:S04]  /*1a00*/  @P6 LOP3.LUT P3, RZ, R19, 0x4000, RZ, 0xc0, !PT ;  /* 0x0000400013ff6812 */ /* 0x000fc8000786c0ff */
[----:B0-----:R-:W-:Y:S02]  /*1a10*/  @P6 FSEL R31, R23, -R23, !P3 ;  /* 0x80000017171f6208 */ /* 0x001fe40005800000 */
[----:B------:R-:W-:-:S04]  /*1a20*/  @P1 LOP3.LUT P3, RZ, R19, 0x8000, RZ, 0xc0, !PT ;  /* 0x0000800013ff1812 */ /* 0x000fc8000786c0ff */
[----:B------:R-:W-:Y:S02]  /*1a30*/  @P1 FSEL R34, R23, -R23, !P3 ;  /* 0x8000001717221208 */ /* 0x000fe40005800000 */
[----:B------:R-:W-:-:S13]  /*1a40*/  LOP3.LUT P3, RZ, R21, 0x80000, RZ, 0xc0, !PT ;  /* 0x0008000015ff7812 */ /* 0x000fda000786c0ff */
[----:B-1----:R-:W2:Y:S01]  /*1a50*/  @P3 LDL R25, [R24+0xcc] ;  /* 0x0000cc0018193983 */ /* 0x002ea20000100800 */
[----:B---3--:R-:W-:Y:S01]  /*1a60*/  @P6 FADD R31, R31, R26 ;  /* 0x0000001a1f1f6221 */ /* 0x008fe20000000000 */
[----:B----4-:R-:W-:-:S04]  /*1a70*/  @P1 FADD R27, R34, R27 ;  /* 0x0000001b221b1221 */ /* 0x010fc80000000000 */
[----:B------:R0:W-:Y:S01]  /*1a80*/  @P6 STL [R24+0xb8], R31 ;  /* 0x0000b81f18006387 */ /* 0x0001e20000100800 */
[----:B------:R-:W-:-:S03]  /*1a90*/  @P0 LOP3.LUT P6, RZ, R19, 0x10000, RZ, 0xc0, !PT ;  /* 0x0001000013ff0812 */ /* 0x000fc600078cc0ff */
[----:B------:R1:W-:Y:S01]  /*1aa0*/  @P1 STL [R24+0xbc], R27 ;  /* 0x0000bc1b18001387 */ /* 0x0003e20000100800 */
[----:B------:R-:W-:Y:S02]  /*1ab0*/  @P5 LOP3.LUT P1, RZ, R19, 0x20000, RZ, 0xc0, !PT ;  /* 0x0002000013ff5812 */ /* 0x000fe4000782c0ff */
[CC--:B------:R-:W-:Y:S02]  /*1ac0*/  @P0 FSEL R33, R23.reuse, -R23.reuse, !P6 ;  /* 0x8000001717210208 */ /* 0x0c0fe40007000000 */
[-C--:B------:R-:W-:Y:S02]  /*1ad0*/  @P5 FSEL R26, R23, -R23.reuse, !P1 ;  /* 0x80000017171a5208 */ /* 0x080fe40004800000 */
[----:B------:R-:W-:Y:S02]  /*1ae0*/  @P4 LOP3.LUT P6, RZ, R19, 0x40000, RZ, 0xc0, !PT ;  /* 0x0004000013ff4812 */ /* 0x000fe400078cc0ff */
[----:B------:R-:W-:Y:S02]  /*1af0*/  LOP3.LUT P1, RZ, R21, 0x100000, RZ, 0xc0, !PT ;  /* 0x0010000015ff7812 */ /* 0x000fe4000782c0ff */
[----:B------:R-:W-:-:S02]  /*1b00*/  @P4 FSEL R35, R23, -R23, !P6 ;  /* 0x8000001717234208 */ /* 0x000fc40007000000 */
[----:B------:R-:W-:Y:S01]  /*1b10*/  LOP3.LUT P6, RZ, R21, 0x200000, RZ, 0xc0, !PT ;  /* 0x0020000015ff7812 */ /* 0x000fe200078cc0ff */
[----:B-----5:R-:W-:Y:S01]  /*1b20*/  @P0 FADD R33, R33, R28 ;  /* 0x0000001c21210221 */ /* 0x020fe20000000000 */
[----:B0-----:R-:W-:-:S07]  /*1b30*/  @P5 FADD R31, R26, R29 ;  /* 0x0000001d1a1f5221 */ /* 0x001fce0000000000 */
[----:B------:R-:W3:Y:S01]  /*1b40*/  @P1 LDL R37, [R24+0xd0] ;  /* 0x0000d00018251983 */ /* 0x000ee20000100800 */
[----:B------:R-:W-:-:S03]  /*1b50*/  @P4 FADD R35, R35, R30 ;  /* 0x0000001e23234221 */ /* 0x000fc60000000000 */
[----:B------:R-:W-:Y:S01]  /*1b60*/  @P0 STL [R24+0xc0], R33 ;  /* 0x0000c02118000387 */ /* 0x000fe20000100800 */
[----:B------:R-:W-:-:S03]  /*1b70*/  @P3 LOP3.LUT P0, RZ, R19, 0x80000, RZ, 0xc0, !PT ;  /* 0x0008000013ff3812 */ /* 0x000fc6000780c0ff */
[----:B------:R-:W4:Y:S01]  /*1b80*/  @P6 LDL R29, [R24+0xd4] ;  /* 0x0000d400181d6983 */ /* 0x000f220000100800 */
[----:B------:R-:W-:Y:S02]  /*1b90*/  @P3 FSEL R30, R23, -R23, !P0 ;  /* 0x80000017171e3208 */ /* 0x000fe40004000000 */
[C---:B------:R-:W-:Y:S01]  /*1ba0*/  LOP3.LUT P0, RZ, R21.reuse, 0x1000000, RZ, 0xc0, !PT ;  /* 0x0100000015ff7812 */ /* 0x040fe2000780c0ff */
[----:B------:R-:W-:Y:S01]  /*1bb0*/  @P5 STL [R24+0xc4], R31 ;  /* 0x0000c41f18005387 */ /* 0x000fe20000100800 */
[----:B------:R-:W-:-:S03]  /*1bc0*/  LOP3.LUT P5, RZ, R21, 0x800000, RZ, 0xc0, !PT ;  /* 0x0080000015ff7812 */ /* 0x000fc600078ac0ff */
[----:B------:R-:W-:Y:S01]  /*1bd0*/  @P4 STL [R24+0xc8], R35 ;  /* 0x0000c82318004387 */ /* 0x000fe20000100800 */
[----:B------:R-:W-:-:S07]  /*1be0*/  LOP3.LUT P4, RZ, R21, 0x400000, RZ, 0xc0, !PT ;  /* 0x0040000015ff7812 */ /* 0x000fce000788c0ff */
[----:B------:R-:W5:Y:S04]  /*1bf0*/  @P0 LDL R28, [R24+0xe0] ;  /* 0x0000e000181c0983 */ /* 0x000f680000100800 */
[----:B-1----:R-:W5:Y:S04]  /*1c00*/  @P5 LDL R27, [R24+0xdc] ;  /* 0x0000dc00181b5983 */ /* 0x002f680000100800 */
[----:B------:R-:W5:Y:S01]  /*1c10*/  @P4 LDL R26, [R24+0xd8] ;  /* 0x0000d800181a4983 */ /* 0x000f620000100800 */
[----:B--2---:R-:W-:-:S05]  /*1c20*/  @P3 FADD R25, R30, R25 ;  /* 0x000000191e193221 */ /* 0x004fca0000000000 */
[----:B------:R0:W-:Y:S01]  /*1c30*/  @P3 STL [R24+0xcc], R25 ;  /* 0x0000cc1918003387 */ /* 0x0001e20000100800 */
[----:B------:R-:W-:-:S04]  /*1c40*/  @P1 LOP3.LUT P3, RZ, R19, 0x100000, RZ, 0xc0, !PT ;  /* 0x0010000013ff1812 */ /* 0x000fc8000786c0ff */
[----:B------:R-:W-:Y:S02]  /*1c50*/  @P1 FSEL R30, R23, -R23, !P3 ;  /* 0x80000017171e1208 */ /* 0x000fe40005800000 */
[----:B------:R-:W-:-:S04]  /*1c60*/  @P6 LOP3.LUT P3, RZ, R19, 0x200000, RZ, 0xc0, !PT ;  /* 0x0020000013ff6812 */ /* 0x000fc8000786c0ff */
[----:B------:R-:W-:Y:S02]  /*1c70*/  @P6 FSEL R34, R23, -R23, !P3 ;  /* 0x8000001717226208 */ /* 0x000fe40005800000 */
[----:B------:R-:W-:-:S13]  /*1c80*/  LOP3.LUT P3, RZ, R21, 0x2000000, RZ, 0xc0, !PT ;  /* 0x0200000015ff7812 */ /* 0x000fda000786c0ff */
[----:B0-----:R-:W2:Y:S01]  /*1c90*/  @P3 LDL R25, [R24+0xe4] ;  /* 0x0000e40018193983 */ /* 0x001ea20000100800 */
[----:B---3--:R-:W-:-:S05]  /*1ca0*/  @P1 FADD R37, R30, R37 ;  /* 0x000000251e251221 */ /* 0x008fca0000000000 */
[----:B------:R-:W-:Y:S01]  /*1cb0*/  @P1 STL [R24+0xd0], R37 ;  /* 0x0000d02518001387 */ /* 0x000fe20000100800 */
[----:B------:R-:W-:Y:S01]  /*1cc0*/  @P4 LOP3.LUT P1, RZ, R19, 0x400000, RZ, 0xc0, !PT ;  /* 0x0040000013ff4812 */ /* 0x000fe2000782c0ff */
[----:B----4-:R-:W-:-:S03]  /*1cd0*/  @P6 FADD R29, R34, R29 ;  /* 0x0000001d221d6221 */ /* 0x010fc60000000000 */
[-C--:B------:R-:W-:Y:S02]  /*1ce0*/  @P4 FSEL R31, R23, -R23.reuse, !P1 ;  /* 0x80000017171f4208 */ /* 0x080fe40004800000 */
[C---:B------:R-:W-:Y:S01]  /*1cf0*/  @P0 LOP3.LUT P1, RZ, R19.reuse, 0x1000000, RZ, 0xc0, !PT ;  /* 0x0100000013ff0812 */ /* 0x040fe2000782c0ff */
[----:B------:R0:W-:Y:S01]  /*1d00*/  @P6 STL [R24+0xd4], R29 ;  /* 0x0000d41d18006387 */ /* 0x0001e20000100800 */
[----:B------:R-:W-:Y:S02]  /*1d10*/  @P5 LOP3.LUT P6, RZ, R19, 0x800000, RZ, 0xc0, !PT ;  /* 0x0080000013ff5812 */ /* 0x000fe400078cc0ff */
[CC--:B------:R-:W-:Y:S02]  /*1d20*/  @P0 FSEL R33, R23.reuse, -R23.reuse, !P1 ;  /* 0x8000001717210208 */ /* 0x0c0fe40004800000 */
[----:B------:R-:W-:Y:S02]  /*1d30*/  @P5 FSEL R30, R23, -R23, !P6 ;  /* 0x80000017171e5208 */ /* 0x000fe40007000000 */
[----:B------:R-:W-:Y:S01]  /*1d40*/  @P3 LOP3.LUT P6, RZ, R19, 0x2000000, RZ, 0xc0, !PT ;  /* 0x0200000013ff3812 */ /* 0x000fe200078cc0ff */
[----:B-----5:R-:W-:-:S02]  /*1d50*/  @P0 FADD R33, R33, R28 ;  /* 0x0000001c21210221 */ /* 0x020fc40000000000 */
[----:B------:R-:W-:Y:S01]  /*1d60*/  @P5 FADD R27, R30, R27 ;  /* 0x0000001b1e1b5221 */ /* 0x000fe20000000000 */
[----:B------:R-:W-:-:S04]  /*1d70*/  @P4 FADD R31, R31, R26 ;  /* 0x0000001a1f1f4221 */ /* 0x000fc80000000000 */
[----:B------:R1:W-:Y:S01]  /*1d80*/  @P5 STL [R24+0xdc], R27 ;  /* 0x0000dc1b18005387 */ /* 0x0003e20000100800 */
[----:B------:R-:W-:Y:S02]  /*1d90*/  @P3 FSEL R30, R23, -R23, !P6 ;  /* 0x80000017171e3208 */ /* 0x000fe40007000000 */
[C---:B------:R-:W-:Y:S01]  /*1da0*/  LOP3.LUT P1, RZ, R21.reuse, 0x4000000, RZ, 0xc0, !PT ;  /* 0x0400000015ff7812 */ /* 0x040fe2000782c0ff */
[----:B------:R2:W-:Y:S01]  /*1db0*/  @P4 STL [R24+0xd8], R31 ;  /* 0x0000d81f18004387 */ /* 0x0005e20000100800 */
[C---:B------:R-:W-:Y:S02]  /*1dc0*/  LOP3.LUT P5, RZ, R21.reuse, 0x8000000, RZ, 0xc0, !PT ;  /* 0x0800000015ff7812 */ /* 0x040fe400078ac0ff */
[C---:B------:R-:W-:Y:S01]  /*1dd0*/  LOP3.LUT P4, RZ, R21.reuse, 0x10000000, RZ, 0xc0, !PT ;  /* 0x1000000015ff7812 */ /* 0x040fe2000788c0ff */
[----:B------:R3:W-:Y:S01]  /*1de0*/  @P0 STL [R24+0xe0], R33 ;  /* 0x0000e02118000387 */ /* 0x0007e20000100800 */
[C---:B------:R-:W-:Y:S02]  /*1df0*/  LOP3.LUT P0, RZ, R21.reuse, 0x20000000, RZ, 0xc0, !PT ;  /* 0x2000000015ff7812 */ /* 0x040fe4000780c0ff */
[----:B------:R-:W-:-:S05]  /*1e00*/  LOP3.LUT P6, RZ, R21, 0x40000000, RZ, 0xc0, !PT ;  /* 0x4000000015ff7812 */ /* 0x000fca00078cc0ff */
[----:B------:R-:W4:Y:S04]  /*1e10*/  @P1 LDL R36, [R24+0xe8] ;  /* 0x0000e80018241983 */ /* 0x000f280000100800 */
[----:B0-----:R-:W5:Y:S04]  /*1e20*/  @P5 LDL R29, [R24+0xec] ;  /* 0x0000ec00181d5983 */ /* 0x001f680000100800 */
[----:B-1----:R-:W5:Y:S04]  /*1e30*/  @P4 LDL R27, [R24+0xf0] ;  /* 0x0000f000181b4983 */ /* 0x002f680000100800 */
[----:B------:R-:W5:Y:S04]  /*1e40*/  @P0 LDL R28, [R24+0xf4] ;  /* 0x0000f400181c0983 */ /* 0x000f680000100800 */
[----:B------:R-:W5:Y:S01]  /*1e50*/  @P6 LDL R26, [R24+0xf8] ;  /* 0x0000f800181a6983 */ /* 0x000f620000100800 */
[----:B------:R-:W-:-:S02]  /*1e60*/  UPLOP3.LUT UP1, UPT, UPT, UPT, UP0, 0x80, 0x8 ;  /* 0x000000000008789c */ /* 0x000fc40003f2f000 */
[----:B------:R-:W-:Y:S01]  /*1e70*/  UPLOP3.LUT UP0, UPT, UPT, UPT, UPT, 0x40, 0x4 ;  /* 0x000000000004789c */ /* 0x000fe20003f0e870 */
[----:B--2---:R-:W-:-:S05]  /*1e80*/  @P3 FADD R31, R30, R25 ;  /* 0x000000191e1f3221 */ /* 0x004fca0000000000 */
        /* <DEDUP_REMOVED lines=8> */
[----:B---3--:R-:W-:Y:S02]  /*1f10*/  @P0 FSEL R33, R23, -R23, !P3 ;  /* 0x8000001717210208 */ /* 0x008fe40005800000 */
[----:B------:R-:W-:-:S04]  /*1f20*/  @P6 LOP3.LUT P3, RZ, R19, 0x40000000, RZ, 0xc0, !PT ;  /* 0x4000000013ff6812 */ /* 0x000fc8000786c0ff */
[----:B0-----:R-:W-:Y:S01]  /*1f30*/  @P6 FSEL R31, R23, -R23, !P3 ;  /* 0x80000017171f6208 */ /* 0x001fe20005800000 */
[----:B----4-:R-:W-:Y:S01]  /*1f40*/  @P1 FADD R25, R25, R36 ;  /* 0x0000002419191221 */ /* 0x010fe20000000000 */
[----:B-----5:R-:W-:Y:S01]  /*1f50*/  @P5 FADD R29, R30, R29 ;  /* 0x0000001d1e1d5221 */ /* 0x020fe20000000000 */
[----:B------:R-:W-:Y:S01]  /*1f60*/  @P4 FADD R27, R34, R27 ;  /* 0x0000001b221b4221 */ /* 0x000fe20000000000 */
[----:B------:R-:W-:Y:S01]  /*1f70*/  @P0 FADD R33, R33, R28 ;  /* 0x0000001c21210221 */ /* 0x000fe20000000000 */
[----:B------:R-:W-:Y:S01]  /*1f80*/  @P6 FADD R31, R31, R26 ;  /* 0x0000001a1f1f6221 */ /* 0x000fe20000000000 */
[----:B------:R0:W-:Y:S04]  /*1f90*/  @P1 STL [R24+0xe8], R25 ;  /* 0x0000e81918001387 */ /* 0x0001e80000100800 */
[----:B------:R0:W-:Y:S04]  /*1fa0*/  @P5 STL [R24+0xec], R29 ;  /* 0x0000ec1d18005387 */ /* 0x0001e80000100800 */
[----:B------:R0:W-:Y:S04]  /*1fb0*/  @P4 STL [R24+0xf0], R27 ;  /* 0x0000f01b18004387 */ /* 0x0001e80000100800 */
[----:B------:R0:W-:Y:S01]  /*1fc0*/  @P0 STL [R24+0xf4], R33 ;  /* 0x0000f42118000387 */ /* 0x0001e20000100800 */
[----:B------:R-:W-:-:S03]  /*1fd0*/  ISETP.GT.U32.AND P0, PT, R20, -0x1, PT ;  /* 0xffffffff1400780c */ /* 0x000fc60003f04070 */
        /* <DEDUP_REMOVED lines=8> */
.L_x_146:
[----:B------:R-:W-:Y:S01]  /*2060*/  HFMA2 R25, -RZ, RZ, 0, 5.9604644775390625e-08 ;  /* 0x00000001ff197431 */ /* 0x000fe200000001ff */
[----:B------:R-:W-:Y:S06]  /*2070*/  BRA.U UP1, `(.L_x_147) ;  /* 0xffffffe501bc7547 */ /* 0x000fec000b83ffff */
[----:B------:R-:W-:Y:S05]  /*2080*/  @P2 BRA `(.L_x_148) ;  /* 0xffffffe000a02947 */ /* 0x000fea000383ffff */
[----:B------:R-:W-:Y:S01]  /*2090*/  VIADD R2, R4, 0x1800000 ;  /* 0x0180000004027836 */ /* 0x000fe20000000000 */
[----:B------:R-:W-:Y:S04]  /*20a0*/  BSSY.RECONVERGENT B0, `(.L_x_149) ;  /* 0x000000b000007945 */ /* 0x000fe80003800200 */
[----:B------:R-:W-:-:S04]  /*20b0*/  LOP3.LUT R2, R2, 0x7f800000, RZ, 0xc0, !PT ;  /* 0x7f80000002027812 */ /* 0x000fc800078ec0ff */
[----:B------:R-:W-:-:S13]  /*20c0*/  ISETP.GT.U32.AND P0, PT, R2, 0x1ffffff, PT ;  /* 0x01ffffff0200780c */ /* 0x000fda0003f04070 */
[----:B------:R-:W-:Y:S05]  /*20d0*/  @P0 BRA `(.L_x_150) ;  /* 0x00000000000c0947 */ /* 0x000fea0003800000 */
[----:B------:R-:W-:-:S07]  /*20e0*/  MOV R9, 0x2100 ;  /* 0x0000210000097802 */ /* 0x000fce0000000f00 */
[----:B0-----:R-:W-:Y:S05]  /*20f0*/  CALL.REL.NOINC `($__internal_1_$__cuda_sm20_rcp_rn_f32_slowpath) ;  /* 0x0000001400587944 */ /* 0x001fea0003c00000 */
[----:B------:R-:W-:Y:S05]  /*2100*/  BRA `(.L_x_151) ;  /* 0x0000000000107947 */ /* 0x000fea0003800000 */
.L_x_150:
[----:B------:R-:W1:Y:S02]  /*2110*/  MUFU.RCP R5, R4 ;  /* 0x0000000400057308 */ /* 0x000e640000001000 */
[----:B-1----:R-:W-:-:S04]  /*2120*/  FFMA R2, R4, R5, -1 ;  /* 0xbf80000004027423 */ /* 0x002fc80000000005 */
[----:B------:R-:W-:-:S04]  /*2130*/  FADD.FTZ R2, -R2, -RZ ;  /* 0x800000ff02027221 */ /* 0x000fc80000010100 */
[----:B------:R-:W-:-:S07]  /*2140*/  FFMA R2, R5, R2, R5 ;  /* 0x0000000205027223 */ /* 0x000fce0000000005 */
.L_x_151:
[----:B------:R-:W-:Y:S05]  /*2150*/  BSYNC.RECONVERGENT B0 ;  /* 0x0000000000007941 */ /* 0x000fea0003800200 */
.L_x_149:
[----:B------:R-:W1:Y:S01]  /*2160*/  LDC.64 R34, c[0x0][0x3b0] ;  /* 0x0000ec00ff227b82 */ /* 0x000e620000000a00 */
[----:B0-----:R-:W2:Y:S04]  /*2170*/  LDL.128 R16, [R1+0x1f0] ;  /* 0x0001f00001107983 */ /* 0x001ea80000100c00 */
[----:B------:R-:W3:Y:S04]  /*2180*/  LDL.128 R4, [R1] ;  /* 0x0000000001047983 */ /* 0x000ee80000100c00 */
[----:B------:R-:W4:Y:S01]  /*2190*/  LDL.128 R28, [R1+0x10] ;  /* 0x00001000011c7983 */ /* 0x000f220000100c00 */
[----:B------:R-:W-:-:S03]  /*21a0*/  IMAD R13, R0, 0x800, R3 ;  /* 0x00000800000d7824 */ /* 0x000fc600078e0203 */
[----:B------:R-:W5:Y:S02]  /*21b0*/  LDL.128 R24, [R1+0x20] ;  /* 0x0000200001187983 */ /* 0x000f640000100c00 */
[----:B------:R-:W-:Y:S02]  /*21c0*/  SHF.L.U32 R13, R13, 0x7, RZ ;  /* 0x000000070d0d7819 */ /* 0x000fe400000006ff */
[----:B------:R-:W5:Y:S04]  /*21d0*/  LDL.128 R20, [R1+0x30] ;  /* 0x0000300001147983 */ /* 0x000f680000100c00 */
[----:B------:R-:W5:Y:S01]  /*21e0*/  LDL.128 R8, [R1+0x40] ;  /* 0x0000400001087983 */ /* 0x000f620000100c00 */
[----:B-1----:R-:W-:-:S03]  /*21f0*/  IMAD.WIDE.U32 R34, R13, 0x4, R34 ;  /* 0x000000040d227825 */ /* 0x002fc600078e0022 */
[----:B------:R-:W5:Y:S01]  /*2200*/  LDL.128 R12, [R1+0x50] ;  /* 0x00005000010c7983 */ /* 0x000f620000100c00 */
[-C--:B--2---:R-:W-:Y:S01]  /*2210*/  FMUL R36, R17, R2.reuse ;  /* 0x0000000211247220 */ /* 0x084fe20000400000 */
[-C--:B------:R-:W-:Y:S01]  /*2220*/  FMUL R37, R16, R2.reuse ;  /* 0x0000000210257220 */ /* 0x080fe20000400000 */
[----:B---3--:R-:W-:-:S03]  /*2230*/  FMUL R33, R4, R2 ;  /* 0x0000000204217220 */ /* 0x008fc60000400000 */
[----:B------:R0:W-:Y:S01]  /*2240*/  STG.E desc[UR4][R34.64+0x1f4], R36 ;  /* 0x0001f42422007986 */ /* 0x0001e2000c101904 */
[-C--:B------:R-:W-:Y:S01]  /*2250*/  FMUL R17, R18, R2.reuse ;  /* 0x0000000212117220 */ /* 0x080fe20000400000 */
[-C--:B------:R-:W-:Y:S02]  /*2260*/  FMUL R19, R19, R2.reuse ;  /* 0x0000000213137220 */ /* 0x080fe40000400000 */
[----:B------:R1:W-:Y:S01]  /*2270*/  STG.E desc[UR4][R34.64], R33 ;  /* 0x0000002122007986 */ /* 0x0003e2000c101904 */
[-C--:B----4-:R-:W-:Y:S01]  /*2280*/  FMUL R4, R28, R2.reuse ;  /* 0x000000021c047220 */ /* 0x090fe20000400000 */
[-C--:B------:R-:W-:Y:S01]  /*2290*/  FMUL R5, R5, R2.reuse ;  /* 0x0000000205057220 */ /* 0x080fe20000400000 */
[-C--:B------:R-:W-:Y:S01]  /*22a0*/  FMUL R7, R7, R2.reuse ;  /* 0x0000000207077220 */ /* 0x080fe20000400000 */
[----:B------:R2:W-:Y:S01]  /*22b0*/  STG.E desc[UR4][R34.64+0x1f0], R37 ;  /* 0x0001f02522007986 */ /* 0x0005e2000c101904 */
[-C--:B0-----:R-:W-:Y:S01]  /*22c0*/  FMUL R36, R29, R2.reuse ;  /* 0x000000021d247220 */ /* 0x081fe20000400000 */
[-C--:B------:R-:W-:Y:S01]  /*22d0*/  FMUL R29, R30, R2.reuse ;  /* 0x000000021e1d7220 */ /* 0x080fe20000400000 */
[----:B-1----:R-:W-:-:S03]  /*22e0*/  FMUL R33, R31, R2 ;  /* 0x000000021f217220 */ /* 0x002fc60000400000 */
[----:B------:R0:W-:Y:S01]  /*22f0*/  STG.E desc[UR4][R34.64+0x14], R36 ;  /* 0x0000142422007986 */ /* 0x0001e2000c101904 */
[-C--:B-----5:R-:W-:Y:S01]  /*2300*/  FMUL R24, R24, R2.reuse ;  /* 0x0000000218187220 */ /* 0x0a0fe20000400000 */
[-C--:B------:R-:W-:Y:S01]  /*2310*/  FMUL R25, R25, R2.reuse ;  /* 0x0000000219197220 */ /* 0x080fe20000400000 */
[-C--:B--2---:R-:W-:Y:S01]  /*2320*/  FMUL R37, R6, R2.reuse ;  /* 0x0000000206257220 */ /* 0x084fe20000400000 */
[----:B------:R1:W-:Y:S01]  /*2330*/  STG.E desc[UR4][R34.64+0x18], R29 ;  /* 0x0000181d22007986 */ /* 0x0003e2000c101904 */
[-C--:B------:R-:W-:Y:S01]  /*2340*/  FMUL R20, R20, R2.reuse ;  /* 0x0000000214147220 */ /* 0x080fe20000400000 */
[-C--:B------:R-:W-:Y:S02]  /*2350*/  FMUL R21, R21, R2.reuse ;  /* 0x0000000215157220 */ /* 0x080fe40000400000 */
[----:B------:R-:W-:Y:S04]  /*2360*/  STG.E desc[UR4][R34.64+0x1f8], R17 ;  /* 0x0001f81122007986 */ /* 0x000fe8000c101904 */
[----:B------:R2:W-:Y:S01]  /*2370*/  STG.E desc[UR4][R34.64+0x1fc], R19 ;  /* 0x0001fc1322007986 */ /* 0x0005e2000c101904 */
[-C--:B0-----:R-:W-:Y:S01]  /*2380*/  FMUL R36, R27, R2.reuse ;  /* 0x000000021b247220 */ /* 0x081fe20000400000 */
[----:B------:R-:W-:-:S02]  /*2390*/  FMUL R27, R22, R2 ;  /* 0x00000002161b7220 */ /* 0x000fc40000400000 */
[----:B-1----:R-:W3:Y:S04]  /*23a0*/  LDL.128 R28, [R1+0x70] ;  /* 0x00007000011c7983 */ /* 0x002ee80000100c00 */
[----:B------:R0:W-:Y:S04]  /*23b0*/  STG.E desc[UR4][R34.64+0x1c], R33 ;  /* 0x00001c2122007986 */ /* 0x0001e8000c101904 */
[----:B--2---:R-:W2:Y:S01]  /*23c0*/  LDL.128 R16, [R1+0x60] ;  /* 0x0000600001107983 */ /* 0x004ea20000100c00 */
[----:B------:R-:W-:-:S03]  /*23d0*/  FMUL R9, R9, R2 ;  /* 0x0000000209097220 */ /* 0x000fc60000400000 */
[----:B------:R-:W-:Y:S01]  /*23e0*/  STG.E desc[UR4][R34.64+0x4], R5 ;  /* 0x0000040522007986 */ /* 0x000fe2000c101904 */
[-C--:B0-----:R-:W-:Y:S01]  /*23f0*/  FMUL R33, R23, R2.reuse ;  /* 0x0000000217217220 */ /* 0x081fe20000400000 */
[-C--:B------:R-:W-:Y:S02]  /*2400*/  FMUL R23, R10, R2.reuse ;  /* 0x000000020a177220 */ /* 0x080fe40000400000 */
[----:B------:R0:W-:Y:S04]  /*2410*/  STG.E desc[UR4][R34.64+0x8], R37 ;  /* 0x0000082522007986 */ /* 0x0001e8000c101904 */
[----:B------:R-:W-:Y:S04]  /*2420*/  STG.E desc[UR4][R34.64+0xc], R7 ;  /* 0x00000c0722007986 */ /* 0x000fe8000c101904 */
[----:B------:R1:W-:Y:S01]  /*2430*/  STG.E desc[UR4][R34.64+0x10], R4 ;  /* 0x0000100422007986 */ /* 0x0003e2000c101904 */
[----:B0-----:R-:W-:-:S03]  /*2440*/  FMUL R37, R26, R2 ;  /* 0x000000021a257220 */ /* 0x001fc60000400000 */
[----:B------:R-:W-:Y:S04]  /*2450*/  STG.E desc[UR4][R34.64+0x20], R24 ;  /* 0x0000201822007986 */ /* 0x000fe8000c101904 */
[----:B------:R-:W-:Y:S04]  /*2460*/  STG.E desc[UR4][R34.64+0x24], R25 ;  /* 0x0000241922007986 */ /* 0x000fe8000c101904 */
[----:B-1----:R-:W4:Y:S04]  /*2470*/  LDL.128 R4, [R1+0x80] ;  /* 0x0000800001047983 */ /* 0x002f280000100c00 */
[----:B------:R0:W-:Y:S04]  /*2480*/  STG.E desc[UR4][R34.64+0x2c], R36 ;  /* 0x00002c2422007986 */ /* 0x0001e8000c101904 */
[----:B------:R1:W-:Y:S04]  /*2490*/  STG.E desc[UR4][R34.64+0x38], R27 ;  /* 0x0000381b22007986 */ /* 0x0003e8000c101904 */
[----:B------:R-:W-:Y:S04]  /*24a0*/  STG.E desc[UR4][R34.64+0x30], R20 ;  /* 0x0000301422007986 */ /* 0x000fe8000c101904 */
[----:B------:R-:W-:Y:S01]  /*24b0*/  STG.E desc[UR4][R34.64+0x34], R21 ;  /* 0x0000341522007986 */ /* 0x000fe2000c101904 */
[-C--:B0-----:R-:W-:Y:S01]  /*24c0*/  FMUL R36, R11, R2.reuse ;  /* 0x000000020b247220 */ /* 0x081fe20000400000 */
[----:B------:R-:W-:-:S02]  /*24d0*/  FMUL R11, R12, R2 ;  /* 0x000000020c0b7220 */ /* 0x000fc40000400000 */
[----:B-1----:R-:W5:Y:S04]  /*24e0*/  LDL.128 R24, [R1+0x90] ;  /* 0x0000900001187983 */ /* 0x002f680000100c00 */
[----:B------:R0:W-:Y:S04]  /*24f0*/  STG.E desc[UR4][R34.64+0x48], R23 ;  /* 0x0000481722007986 */ /* 0x0001e8000c101904 */
[----:B------:R1:W-:Y:S04]  /*2500*/  STG.E desc[UR4][R34.64+0x28], R37 ;  /* 0x0000282522007986 */ /* 0x0003e8000c101904 */
[----:B0-----:R-:W5:Y:S01]  /*2510*/  LDL.128 R20, [R1+0xa0] ;  /* 0x0000a00001147983 */ /* 0x001f620000100c00 */
[----:B-1----:R-:W-:-:S03]  /*2520*/  FMUL R37, R8, R2 ;  /* 0x0000000208257220 */ /* 0x002fc60000400000 */
[----:B------:R-:W-:Y:S04]  /*2530*/  STG.E desc[UR4][R34.64+0x44], R9 ;  /* 0x0000440922007986 */ /* 0x000fe8000c101904 */
[----:B------:R0:W-:Y:S04]  /*2540*/  STG.E desc[UR4][R34.64+0x50], R11 ;  /* 0x0000500b22007986 */ /* 0x0001e8000c101904 */
[----:B0-----:R-:W5:Y:S04]  /*2550*/  LDL.128 R8, [R1+0xb0] ;  /* 0x0000b00001087983 */ /* 0x001f680000100c00 */
[----:B------:R0:W-:Y:S04]  /*2560*/  STG.E desc[UR4][R34.64+0x3c], R33 ;  /* 0x00003c2122007986 */ /* 0x0001e8000c101904 */
[----:B------:R1:W-:Y:S04]  /*2570*/  STG.E desc[UR4][R34.64+0x40], R37 ;  /* 0x0000402522007986 */ /* 0x0003e8000c101904 */
[----:B------:R-:W-:Y:S01]  /*2580*/  STG.E desc[UR4][R34.64+0x4c], R36 ;  /* 0x00004c2422007986 */ /* 0x000fe2000c101904 */
[-C--:B0-----:R-:W-:Y:S01]  /*2590*/  FMUL R33, R14, R2.reuse ;  /* 0x000000020e217220 */ /* 0x081fe20000400000 */
[----:B-1----:R-:W-:-:S04]  /*25a0*/  FMUL R37, R15, R2 ;  /* 0x000000020f257220 */ /* 0x002fc80000400000 */
[----:B------:R-:W-:Y:S01]  /*25b0*/  STG.E desc[UR4][R34.64+0x58], R33 ;  /* 0x0000582122007986 */ /* 0x000fe2000c101904 */
[----:B------:R-:W-:-:S03]  /*25c0*/  FMUL R13, R13, R2 ;  /* 0x000000020d0d7220 */ /* 0x000fc60000400000 */
[----:B------:R-:W-:Y:S04]  /*25d0*/  STG.E desc[UR4][R34.64+0x5c], R37 ;  /* 0x00005c2522007986 */ /* 0x000fe8000c101904 */
[----:B------:R0:W-:Y:S04]  /*25e0*/  STG.E desc[UR4][R34.64+0x54], R13 ;  /* 0x0000540d22007986 */ /* 0x0001e8000c101904 */
[----:B0-----:R-:W5:Y:S01]  /*25f0*/  LDL.128 R12, [R1+0xc0] ;  /* 0x0000c000010c7983 */ /* 0x001f620000100c00 */
[-C--:B---3--:R-:W-:Y:S01]  /*2600*/  FMUL R36, R28, R2.reuse ;  /* 0x000000021c247220 */ /* 0x088fe20000400000 */
[-C--:B------:R-:W-:Y:S01]  /*2610*/  FMUL R29, R29, R2.reuse ;  /* 0x000000021d1d7220 */ /* 0x080fe20000400000 */
[-C--:B------:R-:W-:Y:S01]  /*2620*/  FMUL R33, R31, R2.reuse ;  /* 0x000000021f217220 */ /* 0x080fe20000400000 */
[-C--:B------:R-:W-:Y:S01]  /*2630*/  FMUL R37, R30, R2.reuse ;  /* 0x000000021e257220 */ /* 0x080fe20000400000 */
[-C--:B--2---:R-:W-:Y:S01]  /*2640*/  FMUL R17, R17, R2.reuse ;  /* 0x0000000211117220 */ /* 0x084fe20000400000 */
[----:B------:R-:W-:Y:S01]  /*2650*/  STG.E desc[UR4][R34.64+0x70], R36 ;  /* 0x0000702422007986 */ /* 0x000fe2000c101904 */
[-C--:B------:R-:W-:Y:S01]  /*2660*/  FMUL R16, R16, R2.reuse ;  /* 0x0000000210107220 */ /* 0x080fe20000400000 */
[-C--:B------:R-:W-:Y:S01]  /*2670*/  FMUL R18, R18, R2.reuse ;  /* 0x0000000212127220 */ /* 0x080fe20000400000 */
[-C--:B------:R-:W-:Y:S01]  /*2680*/  FMUL R19, R19, R2.reuse ;  /* 0x0000000213137220 */ /* 0x080fe20000400000 */
[----:B------:R-:W-:Y:S04]  /*2690*/  STG.E desc[UR4][R34.64+0x64], R17 ;  /* 0x0000641122007986 */ /* 0x000fe8000c101904 */
[----:B------:R0:W-:Y:S04]  /*26a0*/  STG.E desc[UR4][R34.64+0x74], R29 ;  /* 0x0000741d22007986 */ /* 0x0001e8000c101904 */
[----:B------:R1:W-:Y:S04]  /*26b0*/  STG.E desc[UR4][R34.64+0x7c], R33 ;  /* 0x00007c2122007986 */ /* 0x0003e8000c101904 */
[----:B0-----:R-:W2:Y:S04]  /*26c0*/  LDL.128 R28, [R1+0xd0] ;  /* 0x0000d000011c7983 */ /* 0x001ea80000100c00 */
[----:B------:R-:W-:Y:S01]  /*26d0*/  STG.E desc[UR4][R34.64+0x60], R16 ;  /* 0x0000601022007986 */ /* 0x000fe2000c101904 */
[-C--:B----4-:R-:W-:Y:S01]  /*26e0*/  FMUL R36, R7, R2.reuse ;  /* 0x0000000207247220 */ /* 0x090fe20000400000 */
[-C--:B------:R-:W-:Y:S01]  /*26f0*/  FMUL R4, R4, R2.reuse ;  /* 0x0000000204047220 */ /* 0x080fe20000400000 */
[-C--:B------:R-:W-:Y:S01]  /*2700*/  FMUL R5, R5, R2.reuse ;  /* 0x0000000205057220 */ /* 0x080fe20000400000 */
[-C--:B------:R-:W-:Y:S01]  /*2710*/  FMUL R17, R6, R2.reuse ;  /* 0x0000000206117220 */ /* 0x080fe20000400000 */
[----:B------:R-:W-:Y:S04]  /*2720*/  STG.E desc[UR4][R34.64+0x68], R18 ;  /* 0x0000681222007986 */ /* 0x000fe8000c101904 */
[----:B------:R-:W-:Y:S04]  /*2730*/  STG.E desc[UR4][R34.64+0x6c], R19 ;  /* 0x00006c1322007986 */ /* 0x000fe8000c101904 */
[----:B------:R0:W-:Y:S01]  /*2740*/  STG.E desc[UR4][R34.64+0x78], R37 ;  /* 0x0000782522007986 */ /* 0x0001e2000c101904 */
[-C--:B-----5:R-:W-:Y:S01]  /*2750*/  FMUL R7, R26, R2.reuse ;  /* 0x000000021a077220 */ /* 0x0a0fe20000400000 */
[-C--:B-1----:R-:W-:Y:S01]  /*2760*/  FMUL R33, R27, R2.reuse ;  /* 0x000000021b217220 */ /* 0x082fe20000400000 */
[-C--:B------:R-:W-:Y:S01]  /*2770*/  FMUL R25, R25, R2.reuse ;  /* 0x0000000219197220 */ /* 0x080fe20000400000 */
[----:B------:R-:W-:Y:S01]  /*2780*/  STG.E desc[UR4][R34.64+0x80], R4 ;  /* 0x0000800422007986 */ /* 0x000fe2000c101904 */
[----:B0-----:R-:W-:-:S03]  /*2790*/  FMUL R37, R24, R2 ;  /* 0x0000000218257220 */ /* 0x001fc60000400000 */
[----:B------:R-:W-:Y:S04]  /*27a0*/  STG.E desc[UR4][R34.64+0x84], R5 ;  /* 0x0000840522007986 */ /* 0x000fe8000c101904 */
[----:B------:R0:W-:Y:S01]  /*27b0*/  STG.E desc[UR4][R34.64+0x88], R17 ;  /* 0x0000881122007986 */ /* 0x0001e2000c101904 */
[----:B------:R-:W-:-:S03]  /*27c0*/  FMUL R27, R20, R2 ;  /* 0x00000002141b7220 */ /* 0x000fc60000400000 */
[----:B------:R1:W-:Y:S01]  /*27d0*/  STG.E desc[UR4][R34.64+0x8c], R36 ;  /* 0x00008c2422007986 */ /* 0x0003e2000c101904 */
[----:B------:R-:W-:-:S03]  /*27e0*/  FMUL R21, R21, R2 ;  /* 0x0000000215157220 */ /* 0x000fc60000400000 */
[----:B------:R3:W-:Y:S04]  /*27f0*/  STG.E desc[UR4][R34.64+0x98], R7 ;  /* 0x0000980722007986 */ /* 0x0007e8000c101904 */
[----:B0-----:R-:W4:Y:S04]  /*2800*/  LDL.128 R16, [R1+0xe0] ;  /* 0x0000e00001107983 */ /* 0x001f280000100c00 */
[----:B------:R-:W-:Y:S01]  /*2810*/  STG.E desc[UR4][R34.64+0x94], R25 ;  /* 0x0000941922007986 */ /* 0x000fe2000c101904 */
[----:B-1----:R-:W-:-:S03]  /*2820*/  FMUL R36, R23, R2 ;  /* 0x0000000217247220 */ /* 0x002fc60000400000 */
[----:B---3--:R-:W3:Y:S04]  /*2830*/  LDL.128 R4, [R1+0xf0] ;  /* 0x0000f00001047983 */ /* 0x008ee80000100c00 */
[----:B------:R0:W-:Y:S01]  /*2840*/  STG.E desc[UR4][R34.64+0xa0], R27 ;  /* 0x0000a01b22007986 */ /* 0x0001e2000c101904 */
[----:B------:R-:W-:-:S03]  /*2850*/  FMUL R23, R8, R2 ;  /* 0x0000000208177220 */ /* 0x000fc60000400000 */
[----:B------:R1:W-:Y:S04]  /*2860*/  STG.E desc[UR4][R34.64+0x90], R37 ;  /* 0x0000902522007986 */ /* 0x0003e8000c101904 */
[----:B0-----:R-:W5:Y:S01]  /*2870*/  LDL.128 R24, [R1+0x100] ;  /* 0x0001000001187983 */ /* 0x001f620000100c00 */
[----:B-1----:R-:W-:-:S03]  /*2880*/  FMUL R37, R22, R2 ;  /* 0x0000000216257220 */ /* 0x002fc60000400000 */
[----:B------:R-:W-:Y:S04]  /*2890*/  STG.E desc[UR4][R34.64+0xa4], R21 ;  /* 0x0000a41522007986 */ /* 0x000fe8000c101904 */
[----:B------:R0:W-:Y:S04]  /*28a0*/  STG.E desc[UR4][R34.64+0xb0], R23 ;  /* 0x0000b01722007986 */ /* 0x0001e8000c101904 */
[----:B0-----:R-:W5:Y:S04]  /*28b0*/  LDL.128 R20, [R1+0x110] ;  /* 0x0001100001147983 */ /* 0x001f680000100c00 */
[----:B------:R0:W-:Y:S01]  /*28c0*/  STG.E desc[UR4][R34.64+0x9c], R33 ;  /* 0x00009c2122007986 */ /* 0x0001e2000c101904 */
[----:B------:R-:W-:-:S03]  /*28d0*/  FMUL R9, R9, R2 ;  /* 0x0000000209097220 */ /* 0x000fc60000400000 */
[----:B------:R-:W-:Y:S01]  /*28e0*/  STG.E desc[UR4][R34.64+0xac], R36 ;  /* 0x0000ac2422007986 */ /* 0x000fe2000c101904 */
[-C--:B0-----:R-:W-:Y:S01]  /*28f0*/  FMUL R33, R10, R2.reuse ;  /* 0x000000020a217220 */ /* 0x081fe20000400000 */
[----:B------:R-:W-:-:S04]  /*2900*/  FMUL R11, R11, R2 ;  /* 0x000000020b0b7220 */ /* 0x000fc80000400000 */
[----:B------:R-:W-:Y:S04]  /*2910*/  STG.E desc[UR4][R34.64+0xb8], R33 ;  /* 0x0000b82122007986 */ /* 0x000fe8000c101904 */
[----:B------:R0:W-:Y:S01]  /*2920*/  STG.E desc[UR4][R34.64+0xa8], R37 ;  /* 0x0000a82522007986 */ /* 0x0001e2000c101904 */
[-C--:B------:R-:W-:Y:S01]  /*2930*/  FMUL R13, R13, R2.reuse ;  /* 0x000000020d0d7220 */ /* 0x080fe20000400000 */
[-C--:B------:R-:W-:Y:S01]  /*2940*/  FMUL R14, R14, R2.reuse ;  /* 0x000000020e0e7220 */ /* 0x080fe20000400000 */
[-C--:B------:R-:W-:Y:S01]  /*2950*/  FMUL R15, R15, R2.reuse ;  /* 0x000000020f0f7220 */ /* 0x080fe20000400000 */
[----:B------:R-:W-:Y:S04]  /*2960*/  STG.E desc[UR4][R34.64+0xb4], R9 ;  /* 0x0000b40922007986 */ /* 0x000fe8000c101904 */
[----:B------:R1:W-:Y:S01]  /*2970*/  STG.E desc[UR4][R34.64+0xbc], R11 ;  /* 0x0000bc0b22007986 */ /* 0x0003e2000c101904 */
[----:B0-----:R-:W-:-:S03]  /*2980*/  FMUL R37, R12, R2 ;  /* 0x000000020c257220 */ /* 0x001fc60000400000 */
[----:B------:R-:W-:Y:S04]  /*2990*/  STG.E desc[UR4][R34.64+0xc4], R13 ;  /* 0x0000c40d22007986 */ /* 0x000fe8000c101904 */
[----:B------:R-:W-:Y:S04]  /*29a0*/  STG.E desc[UR4][R34.64+0xc0], R37 ;  /* 0x0000c02522007986 */ /* 0x000fe8000c101904 */
[----:B-1----:R-:W5:Y:S04]  /*29b0*/  LDL.128 R8, [R1+0x120] ;  /* 0x0001200001087983 */ /* 0x002f680000100c00 */
[----:B------:R-:W-:Y:S04]  /*29c0*/  STG.E desc[UR4][R34.64+0xc8], R14 ;  /* 0x0000c80e22007986 */ /* 0x000fe8000c101904 */
[----:B------:R-:W-:Y:S01]  /*29d0*/  STG.E desc[UR4][R34.64+0xcc], R15 ;  /* 0x0000cc0f22007986 */ /* 0x000fe2000c101904 */
[-C--:B--2---:R-:W-:Y:S01]  /*29e0*/  FMUL R36, R29, R2.reuse ;  /* 0x000000021d247220 */ /* 0x084fe20000400000 */
[-C--:B------:R-:W-:Y:S01]  /*29f0*/  FMUL R33, R31, R2.reuse ;  /* 0x000000021f217220 */ /* 0x080fe20000400000 */
[-C--:B------:R-:W-:Y:S01]  /*2a00*/  FMUL R29, R30, R2.reuse ;  /* 0x000000021e1d7220 */ /* 0x080fe20000400000 */
[----:B------:R-:W-:-:S02]  /*2a10*/  FMUL R12, R28, R2 ;  /* 0x000000021c0c7220 */ /* 0x000fc40000400000 */
[----:B------:R-:W-:Y:S04]  /*2a20*/  STG.E desc[UR4][R34.64+0xd4], R36 ;  /* 0x0000d42422007986 */ /* 0x000fe8000c101904 */
[----:B------:R-:W-:Y:S04]  /*2a30*/  STG.E desc[UR4][R34.64+0xdc], R33 ;  /* 0x0000dc2122007986 */ /* 0x000fe8000c101904 */
[----:B------:R0:W-:Y:S04]  /*2a40*/  STG.E desc[UR4][R34.64+0xd8], R29 ;  /* 0x0000d81d22007986 */ /* 0x0001e8000c101904 */
[----:B------:R1:W-:Y:S04]  /*2a50*/  STG.E desc[UR4][R34.64+0xd0], R12 ;  /* 0x0000d00c22007986 */ /* 0x0003e8000c101904 */
[----:B0-----:R-:W2:Y:S04]  /*2a60*/  LDL.128 R28, [R1+0x130] ;  /* 0x00013000011c7983 */ /* 0x001ea80000100c00 */
[----:B-1----:R-:W2:Y:S01]  /*2a70*/  LDL.128 R12, [R1+0x140] ;  /* 0x00014000010c7983 */ /* 0x002ea20000100c00 */
[-C--:B----4-:R-:W-:Y:S01]  /*2a80*/  FMUL R36, R19, R2.reuse ;  /* 0x0000000213247220 */ /* 0x090fe20000400000 */
[-C--:B------:R-:W-:Y:S01]  /*2a90*/  FMUL R16, R16, R2.reuse ;  /* 0x0000000210107220 */ /* 0x080fe20000400000 */
[-C--:B------:R-:W-:Y:S01]  /*2aa0*/  FMUL R17, R17, R2.reuse ;  /* 0x0000000211117220 */ /* 0x080fe20000400000 */
[-C--:B---3--:R-:W-:Y:S01]  /*2ab0*/  FMUL R33, R7, R2.reuse ;  /* 0x0000000207217220 */ /* 0x088fe20000400000 */
[-C--:B------:R-:W-:Y:S01]  /*2ac0*/  FMUL R4, R4, R2.reuse ;  /* 0x0000000204047220 */ /* 0x080fe20000400000 */
[-C--:B------:R-:W-:Y:S01]  /*2ad0*/  FMUL R5, R5, R2.reuse ;  /* 0x0000000205057220 */ /* 0x080fe20000400000 */
[-C--:B------:R-:W-:Y:S01]  /*2ae0*/  FMUL R19, R6, R2.reuse ;  /* 0x0000000206137220 */ /* 0x080fe20000400000 */
[----:B------:R0:W-:Y:S01]  /*2af0*/  STG.E desc[UR4][R34.64+0xec], R36 ;  /* 0x0000ec2422007986 */ /* 0x0001e2000c101904 */
[----:B------:R-:W-:-:S03]  /*2b00*/  FMUL R37, R18, R2 ;  /* 0x0000000212257220 */ /* 0x000fc60000400000 */
[----:B------:R-:W-:Y:S01]  /*2b10*/  STG.E desc[UR4][R34.64+0xe0], R16 ;  /* 0x0000e01022007986 */ /* 0x000fe2000c101904 */
[----:B-----5:R-:W-:-:S03]  /*2b20*/  FMUL R7, R26, R2 ;  /* 0x000000021a077220 */ /* 0x020fc60000400000 */
[----:B------:R-:W-:Y:S01]  /*2b30*/  STG.E desc[UR4][R34.64+0xe4], R17 ;  /* 0x0000e41122007986 */ /* 0x000fe2000c101904 */
[-C--:B0-----:R-:W-:Y:S01]  /*2b40*/  FMUL R36, R27, R2.reuse ;  /* 0x000000021b247220 */ /* 0x081fe20000400000 */
[-C--:B------:R-:W-:Y:S02]  /*2b50*/  FMUL R25, R25, R2.reuse ;  /* 0x0000000219197220 */ /* 0x080fe40000400000 */
[----:B------:R-:W-:Y:S04]  /*2b60*/  STG.E desc[UR4][R34.64+0xf0], R4 ;  /* 0x0000f00422007986 */ /* 0x000fe8000c101904 */
[----:B------:R-:W-:Y:S04]  /*2b70*/  STG.E desc[UR4][R34.64+0xf4], R5 ;  /* 0x0000f40522007986 */ /* 0x000fe8000c101904 */
[----:B------:R0:W-:Y:S04]  /*2b80*/  STG.E desc[UR4][R34.64+0xf8], R19 ;  /* 0x0000f81322007986 */ /* 0x0001e8000c101904 */
[----:B------:R1:W-:Y:S01]  /*2b90*/  STG.E desc[UR4][R34.64+0x108], R7 ;  /* 0x0001080722007986 */ /* 0x0003e2000c101904 */
[----:B------:R-:W-:-:S03]  /*2ba0*/  FMUL R27, R20, R2 ;  /* 0x00000002141b7220 */ /* 0x000fc60000400000 */
[----:B0-----:R-:W3:Y:S04]  /*2bb0*/  LDL.128 R16, [R1+0x150] ;  /* 0x0001500001107983 */ /* 0x001ee80000100c00 */
[----:B-1----:R-:W4:Y:S04]  /*2bc0*/  LDL.128 R4, [R1+0x160] ;  /* 0x0001600001047983 */ /* 0x002f280000100c00 */
[----:B------:R0:W-:Y:S04]  /*2bd0*/  STG.E desc[UR4][R34.64+0xe8], R37 ;  /* 0x0000e82522007986 */ /* 0x0001e8000c101904 */
[----:B------:R-:W-:Y:S04]  /*2be0*/  STG.E desc[UR4][R34.64+0x104], R25 ;  /* 0x0001041922007986 */ /* 0x000fe8000c101904 */
[----:B------:R1:W-:Y:S01]  /*2bf0*/  STG.E desc[UR4][R34.64+0x110], R27 ;  /* 0x0001101b22007986 */ /* 0x0003e2000c101904 */
[----:B0-----:R-:W-:-:S03]  /*2c00*/  FMUL R37, R24, R2 ;  /* 0x0000000218257220 */ /* 0x001fc60000400000 */
[----:B-1----:R-:W5:Y:S04]  /*2c10*/  LDL.128 R24, [R1+0x170] ;  /* 0x0001700001187983 */ /* 0x002f680000100c00 */
[----:B------:R0:W-:Y:S04]  /*2c20*/  STG.E desc[UR4][R34.64+0x100], R37 ;  /* 0x0001002522007986 */ /* 0x0001e8000c101904 */
[----:B------:R1:W-:Y:S01]  /*2c30*/  STG.E desc[UR4][R34.64+0xfc], R33 ;  /* 0x0000fc2122007986 */ /* 0x0003e2000c101904 */
[----:B0-----:R-:W-:-:S03]  /*2c40*/  FMUL R37, R23, R2 ;  /* 0x0000000217257220 */ /* 0x001fc60000400000 */
[----:B------:R-:W-:Y:S01]  /*2c50*/  STG.E desc[UR4][R34.64+0x10c], R36 ;  /* 0x00010c2422007986 */ /* 0x000fe2000c101904 */
[-C--:B------:R-:W-:Y:S01]  /*2c60*/  FMUL R8, R8, R2.reuse ;  /* 0x0000000208087220 */ /* 0x080fe20000400000 */
[-C--:B-1----:R-:W-:Y:S02]  /*2c70*/  FMUL R33, R22, R2.reuse ;  /* 0x0000000216217220 */ /* 0x082fe40000400000 */
[----:B------:R-:W-:Y:S01]  /*2c80*/  STG.E desc[UR4][R34.64+0x11c], R37 ;  /* 0x00011c2522007986 */ /* 0x000fe2000c101904 */
[-C--:B------:R-:W-:Y:S01]  /*2c90*/  FMUL R9, R9, R2.reuse ;  /* 0x0000000209097220 */ /* 0x080fe20000400000 */
[-C--:B------:R-:W-:Y:S01]  /*2ca0*/  FMUL R10, R10, R2.reuse ;  /* 0x000000020a0a7220 */ /* 0x080fe20000400000 */
[-C--:B------:R-:W-:Y:S01]  /*2cb0*/  FMUL R11, R11, R2.reuse ;  /* 0x000000020b0b7220 */ /* 0x080fe20000400000 */
[----:B------:R-:W-:Y:S01]  /*2cc0*/  STG.E desc[UR4][R34.64+0x118], R33 ;  /* 0x0001182122007986 */ /* 0x000fe2000c101904 */
[----:B------:R-:W-:-:S03]  /*2cd0*/  FMUL R21, R21, R2 ;  /* 0x0000000215157220 */ /* 0x000fc60000400000 */
[----:B------:R-:W-:Y:S04]  /*2ce0*/  STG.E desc[UR4][R34.64+0x120], R8 ;  /* 0x0001200822007986 */ /* 0x000fe8000c101904 */
[----:B------:R-:W-:Y:S04]  /*2cf0*/  STG.E desc[UR4][R34.64+0x124], R9 ;  /* 0x0001240922007986 */ /* 0x000fe8000c101904 */
[----:B------:R-:W-:Y:S04]  /*2d00*/  STG.E desc[UR4][R34.64+0x128], R10 ;  /* 0x0001280a22007986 */ /* 0x000fe8000c101904 */
[----:B------:R-:W-:Y:S04]  /*2d10*/  STG.E desc[UR4][R34.64+0x12c], R11 ;  /* 0x00012c0b22007986 */ /* 0x000fe8000c101904 */
[----:B------:R0:W-:Y:S04]  /*2d20*/  STG.E desc[UR4][R34.64+0x114], R21 ;  /* 0x0001141522007986 */ /* 0x0001e8000c101904 */
[----:B0-----:R-:W5:Y:S01]  /*2d30*/  LDL.128 R20, [R1+0x180] ;  /* 0x0001800001147983 */ /* 0x001f620000100c00 */
[-C--:B--2---:R-:W-:Y:S01]  /*2d40*/  FMUL R36, R28, R2.reuse ;  /* 0x000000021c247220 */ /* 0x084fe20000400000 */
[-C--:B------:R-:W-:Y:S01]  /*2d50*/  FMUL R37, R30, R2.reuse ;  /* 0x000000021e257220 */ /* 0x080fe20000400000 */
[-C--:B------:R-:W-:Y:S01]  /*2d60*/  FMUL R33, R29, R2.reuse ;  /* 0x000000021d217220 */ /* 0x080fe20000400000 */
[----:B------:R-:W-:-:S02]  /*2d70*/  FMUL R8, R31, R2 ;  /* 0x000000021f087220 */ /* 0x000fc40000400000 */
[----:B------:R-:W-:Y:S01]  /*2d80*/  STG.E desc[UR4][R34.64+0x130], R36 ;  /* 0x0001302422007986 */ /* 0x000fe2000c101904 */
[-C--:B------:R-:W-:Y:S01]  /*2d90*/  FMUL R9, R12, R2.reuse ;  /* 0x000000020c097220 */ /* 0x080fe20000400000 */
[-C--:B------:R-:W-:Y:S02]  /*2da0*/  FMUL R10, R13, R2.reuse ;  /* 0x000000020d0a7220 */ /* 0x080fe40000400000 */
[----:B------:R-:W-:Y:S01]  /*2db0*/  STG.E desc[UR4][R34.64+0x138], R37 ;  /* 0x0001382522007986 */ /* 0x000fe2000c101904 */
[-C--:B------:R-:W-:Y:S01]  /*2dc0*/  FMUL R11, R14, R2.reuse ;  /* 0x000000020e0b7220 */ /* 0x080fe20000400000 */
[-C--:B------:R-:W-:Y:S02]  /*2dd0*/  FMUL R15, R15, R2.reuse ;  /* 0x000000020f0f7220 */ /* 0x080fe40000400000 */
[----:B------:R-:W-:Y:S04]  /*2de0*/  STG.E desc[UR4][R34.64+0x134], R33 ;  /* 0x0001342122007986 */ /* 0x000fe8000c101904 */
[----:B------:R-:W-:Y:S04]  /*2df0*/  STG.E desc[UR4][R34.64+0x13c], R8 ;  /* 0x00013c0822007986 */ /* 0x000fe8000c101904 */
[----:B------:R-:W-:Y:S04]  /*2e00*/  STG.E desc[UR4][R34.64+0x140], R9 ;  /* 0x0001400922007986 */ /* 0x000fe8000c101904 */
[----:B------:R-:W-:Y:S04]  /*2e10*/  STG.E desc[UR4][R34.64+0x144], R10 ;  /* 0x0001440a22007986 */ /* 0x000fe8000c101904 */
[----:B------:R0:W-:Y:S04]  /*2e20*/  STG.E desc[UR4][R34.64+0x148], R11 ;  /* 0x0001480b22007986 */ /* 0x0001e8000c101904 */
[----:B------:R1:W-:Y:S04]  /*2e30*/  STG.E desc[UR4][R34.64+0x14c], R15 ;  /* 0x00014c0f22007986 */ /* 0x0003e8000c101904 */
[----:B------:R-:W2:Y:S04]  /*2e40*/  LDL.128 R28, [R1+0x190] ;  /* 0x00019000011c7983 */ /* 0x000ea80000100c00 */
[----:B0-----:R-:W2:Y:S04]  /*2e50*/  LDL.128 R8, [R1+0x1b0] ;  /* 0x0001b00001087983 */ /* 0x001ea80000100c00 */
[----:B-1----:R-:W2:Y:S01]  /*2e60*/  LDL.128 R12, [R1+0x1a0] ;  /* 0x0001a000010c7983 */ /* 0x002ea20000100c00 */
[-C--:B---3--:R-:W-:Y:S01]  /*2e70*/  FMUL R37, R18, R2.reuse ;  /* 0x0000000212257220 */ /* 0x088fe20000400000 */
[-C--:B----4-:R-:W-:Y:S01]  /*2e80*/  FMUL R36, R5, R2.reuse ;  /* 0x0000000205247220 */ /* 0x090fe20000400000 */
[-C--:B------:R-:W-:Y:S01]  /*2e90*/  FMUL R5, R6, R2.reuse ;  /* 0x0000000206057220 */ /* 0x080fe20000400000 */
[-C--:B------:R-:W-:Y:S01]  /*2ea0*/  FMUL R7, R7, R2.reuse ;  /* 0x0000000207077220 */ /* 0x080fe20000400000 */
[-C--:B------:R-:W-:Y:S01]  /*2eb0*/  FMUL R33, R16, R2.reuse ;  /* 0x0000000210217220 */ /* 0x080fe20000400000 */
[----:B------:R5:W-:Y:S01]  /*2ec0*/  STG.E desc[UR4][R34.64+0x158], R37 ;  /* 0x0001582522007986 */ /* 0x000be2000c101904 */
[-C--:B------:R-:W-:Y:S01]  /*2ed0*/  FMUL R16, R4, R2.reuse ;  /* 0x0000000204107220 */ /* 0x080fe20000400000 */
[-C--:B------:R-:W-:Y:S01]  /*2ee0*/  FMUL R17, R17, R2.reuse ;  /* 0x0000000211117220 */ /* 0x080fe20000400000 */
[-C--:B------:R-:W-:Y:S01]  /*2ef0*/  FMUL R19, R19, R2.reuse ;  /* 0x0000000213137220 */ /* 0x080fe20000400000 */
[----:B------:R-:W-:Y:S04]  /*2f00*/  STG.E desc[UR4][R34.64+0x168], R5 ;  /* 0x0001680522007986 */ /* 0x000fe8000c101904 */
[----:B------:R0:W-:Y:S04]  /*2f10*/  STG.E desc[UR4][R34.64+0x16c], R7 ;  /* 0x00016c0722007986 */ /* 0x0001e8000c101904 */
[----:B------:R1:W-:Y:S01]  /*2f20*/  STG.E desc[UR4][R34.64+0x150], R33 ;  /* 0x0001502122007986 */ /* 0x0003e2000c101904 */
[----:B-----5:R-:W-:-:S03]  /*2f30*/  FMUL R37, R25, R2 ;  /* 0x0000000219257220 */ /* 0x020fc60000400000 */
[----:B0-----:R-:W3:Y:S01]  /*2f40*/  LDL.128 R4, [R1+0x1c0] ;  /* 0x0001c00001047983 */ /* 0x001ee20000100c00 */
[-C--:B------:R-:W-:Y:S01]  /*2f50*/  FMUL R25, R26, R2.reuse ;  /* 0x000000021a197220 */ /* 0x080fe20000400000 */
[-C--:B------:R-:W-:Y:S01]  /*2f60*/  FMUL R27, R27, R2.reuse ;  /* 0x000000021b1b7220 */ /* 0x080fe20000400000 */
[-C--:B-1----:R-:W-:Y:S01]  /*2f70*/  FMUL R33, R24, R2.reuse ;  /* 0x0000000218217220 */ /* 0x082fe20000400000 */
[----:B------:R-:W-:Y:S04]  /*2f80*/  STG.E desc[UR4][R34.64+0x154], R17 ;  /* 0x0001541122007986 */ /* 0x000fe8000c101904 */
[----:B------:R-:W-:Y:S04]  /*2f90*/  STG.E desc[UR4][R34.64+0x15c], R19 ;  /* 0x00015c1322007986 */ /* 0x000fe8000c101904 */
[----:B------:R0:W-:Y:S04]  /*2fa0*/  STG.E desc[UR4][R34.64+0x160], R16 ;  /* 0x0001601022007986 */ /* 0x0001e8000c101904 */
[----:B------:R-:W-:Y:S04]  /*2fb0*/  STG.E desc[UR4][R34.64+0x178], R25 ;  /* 0x0001781922007986 */ /* 0x000fe8000c101904 */
[----:B------:R1:W-:Y:S04]  /*2fc0*/  STG.E desc[UR4][R34.64+0x17c], R27 ;  /* 0x00017c1b22007986 */ /* 0x0003e8000c101904 */
[----:B0-----:R-:W4:Y:S04]  /*2fd0*/  LDL.128 R16, [R1+0x1d0] ;  /* 0x0001d00001107983 */ /* 0x001f280000100c00 */
[----:B-1----:R-:W5:Y:S01]  /*2fe0*/  LDL.128 R24, [R1+0x1e0] ;  /* 0x0001e00001187983 */ /* 0x002f620000100c00 */
[----:B------:R-:W0:Y:S03]  /*2ff0*/  LDCU UR6, c[0x0][0x360] ;  /* 0x00006c00ff0677ac */ /* 0x000e260008000800 */
[----:B------:R1:W-:Y:S04]  /*3000*/  STG.E desc[UR4][R34.64+0x170], R33 ;  /* 0x0001702122007986 */ /* 0x0003e8000c101904 */
[----:B------:R1:W-:Y:S04]  /*3010*/  STG.E desc[UR4][R34.64+0x174], R37 ;  /* 0x0001742522007986 */ /* 0x0003e8000c101904 */
[----:B------:R-:W-:Y:S01]  /*3020*/  STG.E desc[UR4][R34.64+0x164], R36 ;  /* 0x0001642422007986 */ /* 0x000fe2000c101904 */
[-C--:B------:R-:W-:Y:S01]  /*3030*/  FMUL R21, R21, R2.reuse ;  /* 0x0000000215157220 */ /* 0x080fe20000400000 */
[-C--:B------:R-:W-:Y:S01]  /*3040*/  FMUL R23, R23, R2.reuse ;  /* 0x0000000217177220 */ /* 0x080fe20000400000 */
[-C--:B------:R-:W-:Y:S01]  /*3050*/  FMUL R20, R20, R2.reuse ;  /* 0x0000000214147220 */ /* 0x080fe20000400000 */
[----:B------:R-:W-:-:S02]  /*3060*/  FMUL R22, R22, R2 ;  /* 0x0000000216167220 */ /* 0x000fc40000400000 */
[----:B------:R1:W-:Y:S04]  /*3070*/  STG.E desc[UR4][R34.64+0x184], R21 ;  /* 0x0001841522007986 */ /* 0x0003e8000c101904 */
[----:B------:R1:W-:Y:S01]  /*3080*/  STG.E desc[UR4][R34.64+0x18c], R23 ;  /* 0x00018c1722007986 */ /* 0x0003e2000c101904 */
[----:B0-----:R-:W-:-:S03]  /*3090*/  VIADD R3, R3, UR6 ;  /* 0x0000000603037c36 */ /* 0x001fc60008000000 */
[----:B------:R-:W-:Y:S04]  /*30a0*/  STG.E desc[UR4][R34.64+0x180], R20 ;  /* 0x0001801422007986 */ /* 0x000fe8000c101904 */
[----:B------:R-:W-:Y:S01]  /*30b0*/  STG.E desc[UR4][R34.64+0x188], R22 ;  /* 0x0001881622007986 */ /* 0x000fe2000c101904 */
[----:B------:R-:W-:Y:S01]  /*30c0*/  ISETP.GE.U32.AND P0, PT, R3, 0x800, PT ;  /* 0x000008000300780c */ /* 0x000fe20003f06070 */
[-C--:B--2---:R-:W-:Y:S01]  /*30d0*/  FMUL R29, R29, R2.reuse ;  /* 0x000000021d1d7220 */ /* 0x084fe20000400000 */
[-C--:B------:R-:W-:Y:S01]  /*30e0*/  FMUL R31, R31, R2.reuse ;  /* 0x000000021f1f7220 */ /* 0x080fe20000400000 */
[-C--:B------:R-:W-:Y:S01]  /*30f0*/  FMUL R9, R9, R2.reuse ;  /* 0x0000000209097220 */ /* 0x080fe20000400000 */
[-C--:B------:R-:W-:Y:S01]  /*3100*/  FMUL R11, R11, R2.reuse ;  /* 0x000000020b0b7220 */ /* 0x080fe20000400000 */
[-C--:B------:R-:W-:Y:S01]  /*3110*/  FMUL R13, R13, R2.reuse ;  /* 0x000000020d0d7220 */ /* 0x080fe20000400000 */
[-C--:B------:R-:W-:Y:S01]  /*3120*/  FMUL R15, R15, R2.reuse ;  /* 0x000000020f0f7220 */ /* 0x080fe20000400000 */
[----:B------:R0:W-:Y:S01]  /*3130*/  STG.E desc[UR4][R34.64+0x194], R29 ;  /* 0x0001941d22007986 */ /* 0x0001e2000c101904 */
[-C--:B-1----:R-:W-:Y:S01]  /*3140*/  FMUL R33, R28, R2.reuse ;  /* 0x000000021c217220 */ /* 0x082fe20000400000 */
[-C--:B------:R-:W-:Y:S01]  /*3150*/  FMUL R37, R30, R2.reuse ;  /* 0x000000021e257220 */ /* 0x080fe20000400000 */
[-C--:B------:R-:W-:Y:S01]  /*3160*/  FMUL R12, R12, R2.reuse ;  /* 0x000000020c0c7220 */ /* 0x080fe20000400000 */
[----:B------:R1:W-:Y:S01]  /*3170*/  STG.E desc[UR4][R34.64+0x19c], R31 ;  /* 0x00019c1f22007986 */ /* 0x0003e2000c101904 */
[-C--:B------:R-:W-:Y:S01]  /*3180*/  FMUL R21, R14, R2.reuse ;  /* 0x000000020e157220 */ /* 0x080fe20000400000 */
[----:B------:R-:W-:-:S02]  /*3190*/  FMUL R23, R8, R2 ;  /* 0x0000000208177220 */ /* 0x000fc40000400000 */
[----:B------:R2:W-:Y:S04]  /*31a0*/  STG.E desc[UR4][R34.64+0x1a4], R13 ;  /* 0x0001a40d22007986 */ /* 0x0005e8000c101904 */
[----:B------:R4:W-:Y:S01]  /*31b0*/  STG.E desc[UR4][R34.64+0x1ac], R15 ;  /* 0x0001ac0f22007986 */ /* 0x0009e2000c101904 */
[----:B0-----:R-:W-:-:S03]  /*31c0*/  FMUL R29, R10, R2 ;  /* 0x000000020a1d7220 */ /* 0x001fc60000400000 */
[----:B------:R0:W-:Y:S04]  /*31d0*/  STG.E desc[UR4][R34.64+0x1b4], R9 ;  /* 0x0001b40922007986 */ /* 0x0001e8000c101904 */
[----:B------:R-:W-:Y:S04]  /*31e0*/  STG.E desc[UR4][R34.64+0x1bc], R11 ;  /* 0x0001bc0b22007986 */ /* 0x000fe8000c101904 */
[----:B------:R-:W-:Y:S04]  /*31f0*/  STG.E desc[UR4][R34.64+0x190], R33 ;  /* 0x0001902122007986 */ /* 0x000fe8000c101904 */
[----:B------:R-:W-:Y:S04]  /*3200*/  STG.E desc[UR4][R34.64+0x198], R37 ;  /* 0x0001982522007986 */ /* 0x000fe8000c101904 */
[----:B------:R-:W-:Y:S04]  /*3210*/  STG.E desc[UR4][R34.64+0x1a0], R12 ;  /* 0x0001a00c22007986 */ /* 0x000fe8000c101904 */
[----:B------:R-:W-:Y:S04]  /*3220*/  STG.E desc[UR4][R34.64+0x1a8], R21 ;  /* 0x0001a81522007986 */ /* 0x000fe8000c101904 */
[----:B------:R-:W-:Y:S04]  /*3230*/  STG.E desc[UR4][R34.64+0x1b0], R23 ;  /* 0x0001b01722007986 */ /* 0x000fe8000c101904 */
[----:B------:R-:W-:Y:S01]  /*3240*/  STG.E desc[UR4][R34.64+0x1b8], R29 ;  /* 0x0001b81d22007986 */ /* 0x000fe2000c101904 */
[-C--:B---3--:R-:W-:Y:S01]  /*3250*/  FMUL R5, R5, R2.reuse ;  /* 0x0000000205057220 */ /* 0x088fe20000400000 */
[-C--:B-1----:R-:W-:Y:S01]  /*3260*/  FMUL R31, R4, R2.reuse ;  /* 0x00000002041f7220 */ /* 0x082fe20000400000 */
[-C--:B--2---:R-:W-:Y:S01]  /*3270*/  FMUL R13, R6, R2.reuse ;  /* 0x00000002060d7220 */ /* 0x084fe20000400000 */
[----:B------:R-:W-:-:S02]  /*3280*/  FMUL R7, R7, R2 ;  /* 0x0000000207077220 */ /* 0x000fc40000400000 */
[----:B------:R5:W-:Y:S04]  /*3290*/  STG.E desc[UR4][R34.64+0x1c4], R5 ;  /* 0x0001c40522007986 */ /* 0x000be8000c101904 */
[----:B------:R1:W-:Y:S04]  /*32a0*/  STG.E desc[UR4][R34.64+0x1c0], R31 ;  /* 0x0001c01f22007986 */ /* 0x0003e8000c101904 */
[----:B------:R1:W-:Y:S04]  /*32b0*/  STG.E desc[UR4][R34.64+0x1c8], R13 ;  /* 0x0001c80d22007986 */ /* 0x0003e8000c101904 */
[----:B------:R1:W-:Y:S01]  /*32c0*/  STG.E desc[UR4][R34.64+0x1cc], R7 ;  /* 0x0001cc0722007986 */ /* 0x0003e2000c101904 */
[-C--:B----4-:R-:W-:Y:S01]  /*32d0*/  FMUL R15, R16, R2.reuse ;  /* 0x00000002100f7220 */ /* 0x090fe20000400000 */
[-C--:B------:R-:W-:Y:S01]  /*32e0*/  FMUL R17, R17, R2.reuse ;  /* 0x0000000211117220 */ /* 0x080fe20000400000 */
[-C--:B0-----:R-:W-:Y:S01]  /*32f0*/  FMUL R9, R18, R2.reuse ;  /* 0x0000000212097220 */ /* 0x081fe20000400000 */
[-C--:B------:R-:W-:Y:S01]  /*3300*/  FMUL R19, R19, R2.reuse ;  /* 0x0000000213137220 */ /* 0x080fe20000400000 */
[-C--:B-----5:R-:W-:Y:S01]  /*3310*/  FMUL R5, R24, R2.reuse ;  /* 0x0000000218057220 */ /* 0x0a0fe20000400000 */
[-C--:B------:R-:W-:Y:S01]  /*3320*/  FMUL R25, R25, R2.reuse ;  /* 0x0000000219197220 */ /* 0x080fe20000400000 */
[-C--:B------:R-:W-:Y:S01]  /*3330*/  FMUL R11, R26, R2.reuse ;  /* 0x000000021a0b7220 */ /* 0x080fe20000400000 */
[----:B------:R-:W-:Y:S01]  /*3340*/  FMUL R27, R27, R2 ;  /* 0x000000021b1b7220 */ /* 0x000fe20000400000 */
[----:B------:R1:W-:Y:S04]  /*3350*/  STG.E desc[UR4][R34.64+0x1d0], R15 ;  /* 0x0001d00f22007986 */ /* 0x0003e8000c101904 */
[----:B------:R1:W-:Y:S04]  /*3360*/  STG.E desc[UR4][R34.64+0x1d4], R17 ;  /* 0x0001d41122007986 */ /* 0x0003e8000c101904 */
[----:B------:R1:W-:Y:S04]  /*3370*/  STG.E desc[UR4][R34.64+0x1d8], R9 ;  /* 0x0001d80922007986 */ /* 0x0003e8000c101904 */
[----:B------:R1:W-:Y:S04]  /*3380*/  STG.E desc[UR4][R34.64+0x1dc], R19 ;  /* 0x0001dc1322007986 */ /* 0x0003e8000c101904 */
[----:B------:R1:W-:Y:S04]  /*3390*/  STG.E desc[UR4][R34.64+0x1e0], R5 ;  /* 0x0001e00522007986 */ /* 0x0003e8000c101904 */
[----:B------:R1:W-:Y:S04]  /*33a0*/  STG.E desc[UR4][R34.64+0x1e4], R25 ;  /* 0x0001e41922007986 */ /* 0x0003e8000c101904 */
[----:B------:R1:W-:Y:S04]  /*33b0*/  STG.E desc[UR4][R34.64+0x1e8], R11 ;  /* 0x0001e80b22007986 */ /* 0x0003e8000c101904 */
[----:B------:R1:W-:Y:S01]  /*33c0*/  STG.E desc[UR4][R34.64+0x1ec], R27 ;  /* 0x0001ec1b22007986 */ /* 0x0003e2000c101904 */
[----:B------:R-:W-:Y:S05]  /*33d0*/  @!P0 BRA `(.L_x_152) ;  /* 0xffffffcc00208947 */ /* 0x000fea000383ffff */
[----:B------:R-:W-:Y:S05]  /*33e0*/  EXIT ;  /* 0x000000000000794d */ /* 0x000fea0003800000 */
.L_x_145:
[----:B------:R-:W-:Y:S01]  /*33f0*/  BSSY B0, `(.L_x_153) ;  /* 0x0000007000007945 */ /* 0x000fe20003800000 */
[----:B------:R-:W-:Y:S01]  /*3400*/  IMAD.MOV.U32 R21, RZ, RZ, 0x10 ;  /* 0x00000010ff157424 */ /* 0x000fe200078e00ff */
[----:B------:R-:W-:Y:S01]  /*3410*/  MOV R24, 0x1f ;  /* 0x0000001f00187802 */ /* 0x000fe20000000f00 */
[----:B------:R-:W-:-:S07]  /*3420*/  IMAD.MOV.U32 R20, RZ, RZ, -0x1 ;  /* 0xffffffffff147424 */ /* 0x000fce00078e00ff */
[----:B------:R-:W-:Y:S05]  /*3430*/  WARPSYNC.COLLECTIVE R20, `(.L_x_154) ;  /* 0x0000000014087348 */ /* 0x000fea0003c00000 */
[----:B------:R0:W1:Y:S02]  /*3440*/  SHFL.DOWN P0, R18, R15, R21, R24 ;  /* 0x080000150f127389 */ /* 0x0000640000000018 */
[----:B01----:R-:W-:Y:S05]  /*3450*/  ENDCOLLECTIVE ;  /* 0x000000000000791b */ /* 0x003fea0003800000 */
.L_x_154:
[----:B------:R-:W-:Y:S05]  /*3460*/  BSYNC B0 ;  /* 0x0000000000007941 */ /* 0x000fea0003800000 */
.L_x_153:
[----:B------:R-:W-:Y:S02]  /*3470*/  IMAD.MOV.U32 R14, RZ, RZ, R18 ;  /* 0x000000ffff0e7224 */ /* 0x000fe400078e0012 */
[----:B------:R-:W-:Y:S02]  /*3480*/  HFMA2 R24, -RZ, RZ, 0, 1.847743988037109375e-06 ;  /* 0x0000001fff187431 */ /* 0x000fe400000001ff */
[----:B------:R-:W-:Y:S02]  /*3490*/  IMAD.MOV.U32 R21, RZ, RZ, 0x8 ;  /* 0x00000008ff157424 */ /* 0x000fe400078e00ff */
[----:B------:R-:W-:Y:S01]  /*34a0*/  IMAD.MOV.U32 R20, RZ, RZ, -0x1 ;  /* 0xffffffffff147424 */ /* 0x000fe200078e00ff */
[----:B------:R-:W-:-:S05]  /*34b0*/  IADD3 R14, PT, PT, R15, R14, RZ ;  /* 0x0000000e0f0e7210 */ /* 0x000fca0007ffe0ff */
[----:B------:R-:W-:-:S07]  /*34c0*/  IMAD.MOV.U32 R15, RZ, RZ, R14 ;  /* 0x000000ffff0f7224 */ /* 0x000fce00078e000e */
[----:B------:R-:W-:Y:S05]  /*34d0*/  WARPSYNC.COLLECTIVE R20, `(.L_x_155) ;  /* 0x0000000014087348 */ /* 0x000fea0003c00000 */
[----:B------:R0:W1:Y:S02]  /*34e0*/  SHFL.DOWN P0, R18, R15, R21, R24 ;  /* 0x080000150f127389 */ /* 0x0000640000000018 */
[----:B01----:R-:W-:Y:S05]  /*34f0*/  ENDCOLLECTIVE ;  /* 0x000000000000791b */ /* 0x003fea0003800000 */
.L_x_155:
[----:B------:R-:W-:Y:S02]  /*3500*/  IMAD.MOV.U32 R21, RZ, RZ, 0x4 ;  /* 0x00000004ff157424 */ /* 0x000fe400078e00ff */
[----:B------:R-:W-:-:S05]  /*3510*/  IMAD.MOV.U32 R17, RZ, RZ, R18 ;  /* 0x000000ffff117224 */ /* 0x000fca00078e0012 */
[----:B------:R-:W-:-:S05]  /*3520*/  IADD3 R17, PT, PT, R14, R17, RZ ;  /* 0x000000110e117210 */ /* 0x000fca0007ffe0ff */
[----:B------:R-:W-:-:S07]  /*3530*/  IMAD.MOV.U32 R15, RZ, RZ, R17 ;  /* 0x000000ffff0f7224 */ /* 0x000fce00078e0011 */
[----:B------:R-:W-:Y:S05]  /*3540*/  WARPSYNC.COLLECTIVE R20, `(.L_x_156) ;  /* 0x0000000014087348 */ /* 0x000fea0003c00000 */
[----:B------:R0:W1:Y:S02]  /*3550*/  SHFL.DOWN P0, R18, R15, R21, R24 ;  /* 0x080000150f127389 */ /* 0x0000640000000018 */
[----:B01----:R-:W-:Y:S05]  /*3560*/  ENDCOLLECTIVE ;  /* 0x000000000000791b */ /* 0x003fea0003800000 */
.L_x_156:
[----:B------:R-:W-:Y:S01]  /*3570*/  HFMA2 R21, -RZ, RZ, 0, 1.1920928955078125e-07 ;  /* 0x00000002ff157431 */ /* 0x000fe200000001ff */
[----:B------:R-:W-:-:S05]  /*3580*/  MOV R16, R18 ;  /* 0x0000001200107202 */ /* 0x000fca0000000f00 */
[----:B------:R-:W-:-:S04]  /*3590*/  IMAD.IADD R16, R17, 0x1, R16 ;  /* 0x0000000111107824 */ /* 0x000fc800078e0210 */
[----:B------:R-:W-:-:S07]  /*35a0*/  IMAD.MOV.U32 R15, RZ, RZ, R16 ;  /* 0x000000ffff0f7224 */ /* 0x000fce00078e0010 */
[----:B------:R-:W-:Y:S05]  /*35b0*/  WARPSYNC.COLLECTIVE R20, `(.L_x_157) ;  /* 0x0000000014087348 */ /* 0x000fea0003c00000 */
[----:B------:R0:W1:Y:S02]  /*35c0*/  SHFL.DOWN P0, R18, R15, R21, R24 ;  /* 0x080000150f127389 */ /* 0x0000640000000018 */
[----:B01----:R-:W-:Y:S05]  /*35d0*/  ENDCOLLECTIVE ;  /* 0x000000000000791b */ /* 0x003fea0003800000 */
.L_x_157:
[----:B------:R-:W-:Y:S02]  /*35e0*/  IMAD.MOV.U32 R21, RZ, RZ, 0x1 ;  /* 0x00000001ff157424 */ /* 0x000fe400078e00ff */
[----:B------:R-:W-:-:S04]  /*35f0*/  IMAD.MOV.U32 R19, RZ, RZ, R18 ;  /* 0x000000ffff137224 */ /* 0x000fc800078e0012 */
[----:B------:R-:W-:-:S05]  /*3600*/  IMAD.IADD R19, R16, 0x1, R19 ;  /* 0x0000000110137824 */ /* 0x000fca00078e0213 */
[----:B------:R-:W-:-:S07]  /*3610*/  MOV R15, R19 ;  /* 0x00000013000f7202 */ /* 0x000fce0000000f00 */
[----:B------:R-:W-:Y:S05]  /*3620*/  WARPSYNC.COLLECTIVE R20, `(.L_x_158) ;  /* 0x0000000014087348 */ /* 0x000fea0003c00000 */
[----:B------:R0:W1:Y:S02]  /*3630*/  SHFL.DOWN P0, R18, R15, R21, R24 ;  /* 0x080000150f127389 */ /* 0x0000640000000018 */
[----:B01----:R-:W-:Y:S05]  /*3640*/  ENDCOLLECTIVE ;  /* 0x000000000000791b */ /* 0x003fea0003800000 */
.L_x_158:
[----:B------:R-:W-:Y:S05]  /*3650*/  BRA `(.L_x_159) ;  /* 0xffffffcc00f07947 */ /* 0x000fea000383ffff */
        .weak           $__internal_1_$__cuda_sm20_rcp_rn_f32_slowpath
        .type           $__internal_1_$__cuda_sm20_rcp_rn_f32_slowpath,@function
        .size           $__internal_1_$__cuda_sm20_rcp_rn_f32_slowpath,(.L_x_166 - $__internal_1_$__cuda_sm20_rcp_rn_f32_slowpath)
$__internal_1_$__cuda_sm20_rcp_rn_f32_slowpath:
[----:B------:R-:W-:Y:S01]  /*3660*/  IMAD.SHL.U32 R2, R4, 0x2, RZ ;  /* 0x0000000204027824 */ /* 0x000fe200078e00ff */
[----:B------:R-:W-:Y:S04]  /*3670*/  BSSY.RECONVERGENT B1, `(.L_x_160) ;  /* 0x0000030000017945 */ /* 0x000fe80003800200 */
[----:B------:R-:W-:-:S04]  /*3680*/  SHF.R.U32.HI R10, RZ, 0x18, R2 ;  /* 0x00000018ff0a7819 */ /* 0x000fc80000011602 */
[----:B------:R-:W-:-:S13]  /*3690*/  ISETP.NE.U32.AND P0, PT, R10, RZ, PT ;  /* 0x000000ff0a00720c */ /* 0x000fda0003f05070 */
[----:B------:R-:W-:Y:S05]  /*36a0*/  @P0 BRA `(.L_x_161) ;  /* 0x0000000000280947 */ /* 0x000fea0003800000 */
[----:B------:R-:W-:-:S04]  /*36b0*/  SHF.L.U32 R2, R4, 0x1, RZ ;  /* 0x0000000104027819 */ /* 0x000fc800000006ff */
[----:B------:R-:W-:-:S13]  /*36c0*/  ISETP.NE.AND P0, PT, R2, RZ, PT ;  /* 0x000000ff0200720c */ /* 0x000fda0003f05270 */
[----:B------:R-:W-:Y:S01]  /*36d0*/  @P0 FFMA R6, R4, 1.84467440737095516160e+19, RZ ;  /* 0x5f80000004060823 */ /* 0x000fe200000000ff */
[----:B------:R-:W-:Y:S08]  /*36e0*/  @!P0 MUFU.RCP R5, R4 ;  /* 0x0000000400058308 */ /* 0x000ff00000001000 */
[----:B------:R-:W0:Y:S02]  /*36f0*/  @P0 MUFU.RCP R7, R6 ;  /* 0x0000000600070308 */ /* 0x000e240000001000 */
[----:B0-----:R-:W-:-:S04]  /*3700*/  @P0 FFMA R2, R6, R7, -1 ;  /* 0xbf80000006020423 */ /* 0x001fc80000000007 */
[----:B------:R-:W-:-:S04]  /*3710*/  @P0 FADD.FTZ R2, -R2, -RZ ;  /* 0x800000ff02020221 */ /* 0x000fc80000010100 */
[----:B------:R-:W-:-:S04]  /*3720*/  @P0 FFMA R2, R7, R2, R7 ;  /* 0x0000000207020223 */ /* 0x000fc80000000007 */
[----:B------:R-:W-:Y:S01]  /*3730*/  @P0 FFMA R5, R2, 1.84467440737095516160e+19, RZ ;  /* 0x5f80000002050823 */ /* 0x000fe200000000ff */
[----:B------:R-:W-:Y:S06]  /*3740*/  BRA `(.L_x_162) ;  /* 0x0000000000887947 */ /* 0x000fec0003800000 */
.L_x_161:
[----:B------:R-:W-:-:S05]  /*3750*/  VIADD R11, R10, 0xffffff03 ;  /* 0xffffff030a0b7836 */ /* 0x000fca0000000000 */
[----:B------:R-:W-:-:S13]  /*3760*/  ISETP.GT.U32.AND P0, PT, R11, 0x1, PT ;  /* 0x000000010b00780c */ /* 0x000fda0003f04070 */
[----:B------:R-:W-:Y:S05]  /*3770*/  @P0 BRA `(.L_x_163) ;  /* 0x0000000000780947 */ /* 0x000fea0003800000 */
[----:B------:R-:W-:Y:S01]  /*3780*/  LOP3.LUT R2, R4, 0x7fffff, RZ, 0xc0, !PT ;  /* 0x007fffff04027812 */ /* 0x000fe200078ec0ff */
[----:B------:R-:W-:-:S03]  /*3790*/  IMAD.MOV.U32 R8, RZ, RZ, 0x3 ;  /* 0x00000003ff087424 */ /* 0x000fc600078e00ff */
[----:B------:R-:W-:Y:S02]  /*37a0*/  LOP3.LUT R2, R2, 0x3f800000, RZ, 0xfc, !PT ;  /* 0x3f80000002027812 */ /* 0x000fe400078efcff */
[----:B------:R-:W-:Y:S02]  /*37b0*/  SHF.L.U32 R8, R8, R11, RZ ;  /* 0x0000000b08087219 */ /* 0x000fe400000006ff */
[----:B------:R-:W0:Y:S02]  /*37c0*/  MUFU.RCP R5, R2 ;  /* 0x0000000200057308 */ /* 0x000e240000001000 */
[----:B0-----:R-:W-:-:S04]  /*37d0*/  FFMA R6, R2, R5, -1 ;  /* 0xbf80000002067423 */ /* 0x001fc80000000005 */
[----:B------:R-:W-:-:S04]  /*37e0*/  FADD.FTZ R6, -R6, -RZ ;  /* 0x800000ff06067221 */ /* 0x000fc80000010100 */
[CCC-:B------:R-:W-:Y:S01]  /*37f0*/  FFMA.RM R7, R5.reuse, R6.reuse, R5.reuse ;  /* 0x0000000605077223 */ /* 0x1c0fe20000004005 */
[----:B------:R-:W-:-:S04]  /*3800*/  FFMA.RP R6, R5, R6, R5 ;  /* 0x0000000605067223 */ /* 0x000fc80000008005 */
[C---:B------:R-:W-:Y:S02]  /*3810*/  LOP3.LUT R5, R7.reuse, 0x7fffff, RZ, 0xc0, !PT ;  /* 0x007fffff07057812 */ /* 0x040fe400078ec0ff */
[----:B------:R-:W-:Y:S02]  /*3820*/  FSETP.NEU.FTZ.AND P0, PT, R7, R6, PT ;  /* 0x000000060700720b */ /* 0x000fe40003f1d000 */
[----:B------:R-:W-:Y:S02]  /*3830*/  LOP3.LUT R5, R5, 0x800000, RZ, 0xfc, !PT ;  /* 0x0080000005057812 */ /* 0x000fe400078efcff */
[----:B------:R-:W-:Y:S02]  /*3840*/  SEL R6, RZ, 0xffffffff, !P0 ;  /* 0xffffffffff067807 */ /* 0x000fe40004000000 */
[----:B------:R-:W-:Y:S02]  /*3850*/  LOP3.LUT R8, R8, R5, RZ, 0xc0, !PT ;  /* 0x0000000508087212 */ /* 0x000fe400078ec0ff */
[----:B------:R-:W-:-:S02]  /*3860*/  IADD3 R6, PT, PT, -R6, RZ, RZ ;  /* 0x000000ff06067210 */ /* 0x000fc40007ffe1ff */
[-C--:B------:R-:W-:Y:S02]  /*3870*/  SHF.R.U32.HI R8, RZ, R11.reuse, R8 ;  /* 0x0000000bff087219 */ /* 0x080fe40000011608 */
[----:B------:R-:W-:Y:S02]  /*3880*/  LOP3.LUT P1, RZ, R6, R11, R5, 0xf8, !PT ;  /* 0x0000000b06ff7212 */ /* 0x000fe4000782f805 */
[C---:B------:R-:W-:Y:S02]  /*3890*/  LOP3.LUT P0, RZ, R8.reuse, 0x1, RZ, 0xc0, !PT ;  /* 0x0000000108ff7812 */ /* 0x040fe4000780c0ff */
[----:B------:R-:W-:-:S04]  /*38a0*/  LOP3.LUT P2, RZ, R8, 0x2, RZ, 0xc0, !PT ;  /* 0x0000000208ff7812 */ /* 0x000fc8000784c0ff */
[----:B------:R-:W-:Y:S02]  /*38b0*/  PLOP3.LUT P0, PT, P0, P1, P2, 0xe0, 0x0 ;  /* 0x000000000000781c */ /* 0x000fe40000703c20 */
[----:B------:R-:W-:Y:S02]  /*38c0*/  LOP3.LUT P1, RZ, R4, 0x7fffff, RZ, 0xc0, !PT ;  /* 0x007fffff04ff7812 */ /* 0x000fe4000782c0ff */
[----:B------:R-:W-:-:S05]  /*38d0*/  SEL R2, RZ, 0x1, !P0 ;  /* 0x00000001ff027807 */ /* 0x000fca0004000000 */
[----:B------:R-:W-:-:S05]  /*38e0*/  IMAD.MOV R2, RZ, RZ, -R2 ;  /* 0x000000ffff027224 */ /* 0x000fca00078e0a02 */
[----:B------:R-:W-:Y:S01]  /*38f0*/  ISETP.GE.AND P0, PT, R2, RZ, PT ;  /* 0x000000ff0200720c */ /* 0x000fe20003f06270 */
[----:B------:R-:W-:-:S05]  /*3900*/  VIADD R2, R10, 0xffffff04 ;  /* 0xffffff040a027836 */ /* 0x000fca0000000000 */
[----:B------:R-:W-:-:S07]  /*3910*/  SHF.R.U32.HI R5, RZ, R2, R5 ;  /* 0x00000002ff057219 */ /* 0x000fce0000011605 */
[----:B------:R-:W-:-:S05]  /*3920*/  @!P0 IADD3 R5, PT, PT, R5, 0x1, RZ ;  /* 0x0000000105058810 */ /* 0x000fca0007ffe0ff */
[----:B------:R-:W-:-:S05]  /*3930*/  @!P1 IMAD.SHL.U32 R5, R5, 0x2, RZ ;  /* 0x0000000205059824 */ /* 0x000fca00078e00ff */
[----:B------:R-:W-:Y:S01]  /*3940*/  LOP3.LUT R5, R5, 0x80000000, R4, 0xf8, !PT ;  /* 0x8000000005057812 */ /* 0x000fe200078ef804 */
[----:B------:R-:W-:Y:S06]  /*3950*/  BRA `(.L_x_162) ;  /* 0x0000000000047947 */ /* 0x000fec0003800000 */
.L_x_163:
[----:B------:R0:W1:Y:S02]  /*3960*/  MUFU.RCP R5, R4 ;  /* 0x0000000400057308 */ /* 0x0000640000001000 */
.L_x_162:
[----:B------:R-:W-:Y:S05]  /*3970*/  BSYNC.RECONVERGENT B1 ;  /* 0x0000000000017941 */ /* 0x000fea0003800200 */
.L_x_160:
[----:B-1----:R-:W-:Y:S01]  /*3980*/  IMAD.MOV.U32 R2, RZ, RZ, R5 ;  /* 0x000000ffff027224 */ /* 0x002fe200078e0005 */
[----:B0-----:R-:W-:Y:S01]  /*3990*/  MOV R4, R9 ;  /* 0x0000000900047202 */ /* 0x001fe20000000f00 */
[----:B------:R-:W-:-:S04]  /*39a0*/  IMAD.MOV.U32 R5, RZ, RZ, 0x0 ;  /* 0x00000000ff057424 */ /* 0x000fc800078e00ff */
[----:B------:R-:W-:Y:S05]  /*39b0*/  RET.REL.NODEC R4 `(_Z16persistent_flashPKyS0_S0_S0_S0_S0_Pf) ;  /* 0xffffffc404907950 */ /* 0x000fea0003c3ffff */
.L_x_164:
        /* <DEDUP_REMOVED lines=12> */
.L_x_166:


//--------------------- .nv.shared.reserved.0     --------------------------
	.section	.nv.shared.reserved.0,"aw",@nobits
	.weak		__nv_reservedSMEM_offset_0_alias
	.size		__nv_reservedSMEM_offset_0_alias, 0, 64
	.other		__nv_reservedSMEM_offset_0_alias,@"STO_CUDA_RESERVED_SHARED STV_DEFAULT"
__nv_reservedSMEM_offset_0_alias:
	.zero		0
	.zero		64


//--------------------- .nv.constant0._Z11backward_dKPfPKf --------------------------
	.section	.nv.constant0._Z11backward_dKPfPKf,"a",@progbits
	.sectionflags	@""
	.align	4
.nv.constant0._Z11backward_dKPfPKf:
	.zero		912


//--------------------- .nv.constant0._Z11backward_dQPfPKf --------------------------
	.section	.nv.constant0._Z11backward_dQPfPKf,"a",@progbits
	.sectionflags	@""
	.align	4
.nv.constant0._Z11backward_dQPfPKf:
	.zero		912


//--------------------- .nv.constant0._Z11backward_dVPKfS0_Pf --------------------------
	.section	.nv.constant0._Z11backward_dVPKfS0_Pf,"a",@progbits
	.sectionflags	@""
	.align	4
.nv.constant0._Z11backward_dVPKfS0_Pf:
	.zero		920


//--------------------- .nv.constant0._Z9kv_decodePKyS0_S0_S0_S0_S0_Pfi --------------------------
	.section	.nv.constant0._Z9kv_decodePKyS0_S0_S0_S0_S0_Pfi,"a",@progbits
	.sectionflags	@""
	.align	4
.nv.constant0._Z9kv_decodePKyS0_S0_S0_S0_S0_Pfi:
	.zero		956


//--------------------- .nv.constant0._Z16persistent_flashPKyS0_S0_S0_S0_S0_Pf --------------------------
	.section	.nv.constant0._Z16persistent_flashPKyS0_S0_S0_S0_S0_Pf,"a",@progbits
	.sectionflags	@""
	.align	4
.nv.constant0._Z16persistent_flashPKyS0_S0_S0_S0_S0_Pf:
	.zero		952


//--------------------- SYMBOLS --------------------------

	.type		.nv.reservedSmem.offset0,@object
	.size		.nv.reservedSmem.offset0,0x4
